//
// Generated by NVIDIA NVVM Compiler
//
// Compiler Build ID: CL-36424714
// Cuda compilation tools, release 13.0, V13.0.88
// Based on NVVM 20.0.0
//

.version 9.0
.target sm_100
.address_size 64

	// .globl	_Z13cudaMatrixAddPfS_S_ii

.visible .entry _Z13cudaMatrixAddPfS_S_ii(
	.param .u64 .ptr .align 1 _Z13cudaMatrixAddPfS_S_ii_param_0,
	.param .u64 .ptr .align 1 _Z13cudaMatrixAddPfS_S_ii_param_1,
	.param .u64 .ptr .align 1 _Z13cudaMatrixAddPfS_S_ii_param_2,
	.param .u32 _Z13cudaMatrixAddPfS_S_ii_param_3,
	.param .u32 _Z13cudaMatrixAddPfS_S_ii_param_4
)
{
	.reg .b32 	%r<5>;
	.reg .b32 	%f<4>;
	.reg .b64 	%rd<14>;

	ld.param.u64 	%rd1, [_Z13cudaMatrixAddPfS_S_ii_param_0];
	ld.param.u64 	%rd2, [_Z13cudaMatrixAddPfS_S_ii_param_1];
	ld.param.u64 	%rd3, [_Z13cudaMatrixAddPfS_S_ii_param_2];
	ld.param.u32 	%r1, [_Z13cudaMatrixAddPfS_S_ii_param_4];
	cvta.to.global.u64 	%rd4, %rd3;
	cvta.to.global.u64 	%rd5, %rd2;
	cvta.to.global.u64 	%rd6, %rd1;
	mov.u32 	%r2, %ctaid.x;
	mov.u32 	%r3, %tid.x;
	mul.lo.s32 	%r4, %r1, %r2;
	cvt.s64.s32 	%rd7, %r4;
	cvt.u64.u32 	%rd8, %r3;
	add.s64 	%rd9, %rd7, %rd8;
	shl.b64 	%rd10, %rd9, 2;
	add.s64 	%rd11, %rd6, %rd10;
	ld.global.f32 	%f1, [%rd11];
	add.s64 	%rd12, %rd5, %rd10;
	ld.global.f32 	%f2, [%rd12];
	add.f32 	%f3, %f1, %f2;
	add.s64 	%rd13, %rd4, %rd10;
	st.global.f32 	[%rd13], %f3;
	ret;

}
	// .globl	_Z14cudaMatrixMultPfS_S_i
.visible .entry _Z14cudaMatrixMultPfS_S_i(
	.param .u64 .ptr .align 1 _Z14cudaMatrixMultPfS_S_i_param_0,
	.param .u64 .ptr .align 1 _Z14cudaMatrixMultPfS_S_i_param_1,
	.param .u64 .ptr .align 1 _Z14cudaMatrixMultPfS_S_i_param_2,
	.param .u32 _Z14cudaMatrixMultPfS_S_i_param_3
)
{
	.reg .pred 	%p<10>;
	.reg .b32 	%r<65>;
	.reg .b32 	%f<46>;
	.reg .b64 	%rd<64>;

	ld.param.u64 	%rd12, [_Z14cudaMatrixMultPfS_S_i_param_0];
	ld.param.u64 	%rd13, [_Z14cudaMatrixMultPfS_S_i_param_1];
	ld.param.u64 	%rd14, [_Z14cudaMatrixMultPfS_S_i_param_2];
	ld.param.u32 	%r34, [_Z14cudaMatrixMultPfS_S_i_param_3];
	cvta.to.global.u64 	%rd1, %rd13;
	cvta.to.global.u64 	%rd2, %rd12;
	cvta.to.global.u64 	%rd15, %rd14;
	mov.u32 	%r35, %ctaid.x;
	mov.u32 	%r36, %tid.x;
	mul.lo.s32 	%r37, %r34, %r35;
	cvt.s64.s32 	%rd3, %r37;
	cvt.u64.u32 	%rd4, %r36;
	add.s64 	%rd16, %rd3, %rd4;
	shl.b64 	%rd17, %rd16, 2;
	add.s64 	%rd5, %rd15, %rd17;
	mov.b32 	%r38, 0;
	st.global.u32 	[%rd5], %r38;
	setp.lt.s32 	%p1, %r34, 1;
	@%p1 bra 	$L__BB1_12;
	and.b32  	%r1, %r34, 7;
	setp.lt.u32 	%p2, %r34, 8;
	mov.b32 	%r63, 0;
	@%p2 bra 	$L__BB1_4;
	cvt.u32.u64 	%r40, %rd4;
	and.b32  	%r63, %r34, 2147483640;
	neg.s32 	%r61, %r63;
	add.s32 	%r60, %r40, %r34;
	shl.b32 	%r5, %r34, 3;
	shl.b32 	%r41, %r34, 1;
	add.s32 	%r59, %r40, %r41;
	mad.lo.s32 	%r58, %r34, 3, %r40;
	shl.b32 	%r42, %r34, 2;
	add.s32 	%r57, %r40, %r42;
	mad.lo.s32 	%r56, %r34, 5, %r40;
	mad.lo.s32 	%r55, %r34, 6, %r40;
	mad.lo.s32 	%r54, %r34, 7, %r40;
	shl.b64 	%rd18, %rd4, 2;
	add.s64 	%rd63, %rd1, %rd18;
	shl.b64 	%rd19, %rd3, 2;
	add.s64 	%rd20, %rd19, %rd2;
	add.s64 	%rd62, %rd20, 16;
$L__BB1_3:
	.pragma "nounroll";
	ld.global.f32 	%f1, [%rd62+-16];
	ld.global.f32 	%f2, [%rd63];
	mul.f32 	%f3, %f1, %f2;
	st.global.f32 	[%rd5], %f3;
	ld.global.f32 	%f4, [%rd62+-12];
	mul.wide.u32 	%rd21, %r60, 4;
	add.s64 	%rd22, %rd1, %rd21;
	ld.global.f32 	%f5, [%rd22];
	mul.f32 	%f6, %f4, %f5;
	st.global.f32 	[%rd5], %f6;
	ld.global.f32 	%f7, [%rd62+-8];
	mul.wide.u32 	%rd23, %r59, 4;
	add.s64 	%rd24, %rd1, %rd23;
	ld.global.f32 	%f8, [%rd24];
	mul.f32 	%f9, %f7, %f8;
	st.global.f32 	[%rd5], %f9;
	ld.global.f32 	%f10, [%rd62+-4];
	mul.wide.u32 	%rd25, %r58, 4;
	add.s64 	%rd26, %rd1, %rd25;
	ld.global.f32 	%f11, [%rd26];
	mul.f32 	%f12, %f10, %f11;
	st.global.f32 	[%rd5], %f12;
	ld.global.f32 	%f13, [%rd62];
	mul.wide.u32 	%rd27, %r57, 4;
	add.s64 	%rd28, %rd1, %rd27;
	ld.global.f32 	%f14, [%rd28];
	mul.f32 	%f15, %f13, %f14;
	st.global.f32 	[%rd5], %f15;
	ld.global.f32 	%f16, [%rd62+4];
	mul.wide.u32 	%rd29, %r56, 4;
	add.s64 	%rd30, %rd1, %rd29;
	ld.global.f32 	%f17, [%rd30];
	mul.f32 	%f18, %f16, %f17;
	st.global.f32 	[%rd5], %f18;
	ld.global.f32 	%f19, [%rd62+8];
	mul.wide.u32 	%rd31, %r55, 4;
	add.s64 	%rd32, %rd1, %rd31;
	ld.global.f32 	%f20, [%rd32];
	mul.f32 	%f21, %f19, %f20;
	st.global.f32 	[%rd5], %f21;
	ld.global.f32 	%f22, [%rd62+12];
	mul.wide.u32 	%rd33, %r54, 4;
	add.s64 	%rd34, %rd1, %rd33;
	ld.global.f32 	%f23, [%rd34];
	mul.f32 	%f24, %f22, %f23;
	st.global.f32 	[%rd5], %f24;
	add.s32 	%r61, %r61, 8;
	add.s32 	%r60, %r60, %r5;
	add.s32 	%r59, %r59, %r5;
	add.s32 	%r58, %r58, %r5;
	add.s32 	%r57, %r57, %r5;
	add.s32 	%r56, %r56, %r5;
	add.s32 	%r55, %r55, %r5;
	add.s32 	%r54, %r54, %r5;
	mul.wide.u32 	%rd35, %r5, 4;
	add.s64 	%rd63, %rd63, %rd35;
	add.s64 	%rd62, %rd62, 32;
	setp.ne.s32 	%p3, %r61, 0;
	@%p3 bra 	$L__BB1_3;
$L__BB1_4:
	setp.eq.s32 	%p4, %r1, 0;
	@%p4 bra 	$L__BB1_12;
	and.b32  	%r29, %r34, 3;
	setp.lt.u32 	%p5, %r1, 4;
	@%p5 bra 	$L__BB1_7;
	cvt.u32.u64 	%r43, %rd4;
	cvt.u64.u32 	%rd36, %r63;
	add.s64 	%rd37, %rd36, %rd3;
	shl.b64 	%rd38, %rd37, 2;
	add.s64 	%rd39, %rd2, %rd38;
	ld.global.f32 	%f25, [%rd39];
	mad.lo.s32 	%r44, %r63, %r34, %r43;
	mul.wide.u32 	%rd40, %r44, 4;
	add.s64 	%rd41, %rd1, %rd40;
	ld.global.f32 	%f26, [%rd41];
	mul.f32 	%f27, %f25, %f26;
	st.global.f32 	[%rd5], %f27;
	ld.global.f32 	%f28, [%rd39+4];
	add.s32 	%r45, %r44, %r34;
	mul.wide.u32 	%rd42, %r45, 4;
	add.s64 	%rd43, %rd1, %rd42;
	ld.global.f32 	%f29, [%rd43];
	mul.f32 	%f30, %f28, %f29;
	st.global.f32 	[%rd5], %f30;
	ld.global.f32 	%f31, [%rd39+8];
	add.s32 	%r46, %r45, %r34;
	mul.wide.u32 	%rd44, %r46, 4;
	add.s64 	%rd45, %rd1, %rd44;
	ld.global.f32 	%f32, [%rd45];
	mul.f32 	%f33, %f31, %f32;
	st.global.f32 	[%rd5], %f33;
	ld.global.f32 	%f34, [%rd39+12];
	add.s32 	%r47, %r46, %r34;
	mul.wide.u32 	%rd46, %r47, 4;
	add.s64 	%rd47, %rd1, %rd46;
	ld.global.f32 	%f35, [%rd47];
	mul.f32 	%f36, %f34, %f35;
	st.global.f32 	[%rd5], %f36;
	add.s32 	%r63, %r63, 4;
$L__BB1_7:
	setp.eq.s32 	%p6, %r29, 0;
	@%p6 bra 	$L__BB1_12;
	setp.eq.s32 	%p7, %r29, 1;
	@%p7 bra 	$L__BB1_10;
	cvt.u32.u64 	%r48, %rd4;
	cvt.u64.u32 	%rd48, %r63;
	add.s64 	%rd49, %rd48, %rd3;
	shl.b64 	%rd50, %rd49, 2;
	add.s64 	%rd51, %rd2, %rd50;
	ld.global.f32 	%f37, [%rd51];
	mad.lo.s32 	%r49, %r63, %r34, %r48;
	mul.wide.u32 	%rd52, %r49, 4;
	add.s64 	%rd53, %rd1, %rd52;
	ld.global.f32 	%f38, [%rd53];
	mul.f32 	%f39, %f37, %f38;
	st.global.f32 	[%rd5], %f39;
	ld.global.f32 	%f40, [%rd51+4];
	add.s32 	%r50, %r49, %r34;
	mul.wide.u32 	%rd54, %r50, 4;
	add.s64 	%rd55, %rd1, %rd54;
	ld.global.f32 	%f41, [%rd55];
	mul.f32 	%f42, %f40, %f41;
	st.global.f32 	[%rd5], %f42;
	add.s32 	%r63, %r63, 2;
$L__BB1_10:
	and.b32  	%r51, %r34, 1;
	setp.eq.b32 	%p8, %r51, 1;
	not.pred 	%p9, %p8;
	@%p9 bra 	$L__BB1_12;
	cvt.u32.u64 	%r52, %rd4;
	cvt.u64.u32 	%rd56, %r63;
	add.s64 	%rd57, %rd56, %rd3;
	shl.b64 	%rd58, %rd57, 2;
	add.s64 	%rd59, %rd2, %rd58;
	ld.global.f32 	%f43, [%rd59];
	mad.lo.s32 	%r53, %r63, %r34, %r52;
	mul.wide.u32 	%rd60, %r53, 4;
	add.s64 	%rd61, %rd1, %rd60;
	ld.global.f32 	%f44, [%rd61];
	mul.f32 	%f45, %f43, %f44;
	st.global.f32 	[%rd5], %f45;
$L__BB1_12:
	ret;

}
	// .globl	_Z15cudaMatrixMult2PfS_S_i
.visible .entry _Z15cudaMatrixMult2PfS_S_i(
	.param .u64 .ptr .align 1 _Z15cudaMatrixMult2PfS_S_i_param_0,
	.param .u64 .ptr .align 1 _Z15cudaMatrixMult2PfS_S_i_param_1,
	.param .u64 .ptr .align 1 _Z15cudaMatrixMult2PfS_S_i_param_2,
	.param .u32 _Z15cudaMatrixMult2PfS_S_i_param_3
)
{
	.reg .pred 	%p<10>;
	.reg .b32 	%r<40>;
	.reg .b32 	%f<67>;
	.reg .b64 	%rd<67>;

	ld.param.u64 	%rd14, [_Z15cudaMatrixMult2PfS_S_i_param_0];
	ld.param.u64 	%rd15, [_Z15cudaMatrixMult2PfS_S_i_param_1];
	ld.param.u32 	%r18, [_Z15cudaMatrixMult2PfS_S_i_param_3];
	cvta.to.global.u64 	%rd1, %rd15;
	cvta.to.global.u64 	%rd2, %rd14;
	mov.u32 	%r19, %ctaid.y;
	mov.u32 	%r20, %ntid.y;
	mov.u32 	%r21, %tid.y;
	mad.lo.s32 	%r1, %r19, %r20, %r21;
	mov.u32 	%r22, %ctaid.x;
	mov.u32 	%r23, %ntid.x;
	mov.u32 	%r24, %tid.x;
	mad.lo.s32 	%r2, %r22, %r23, %r24;
	max.s32 	%r25, %r1, %r2;
	setp.ge.s32 	%p1, %r25, %r18;
	@%p1 bra 	$L__BB2_13;
	mul.lo.s32 	%r3, %r18, %r1;
	and.b32  	%r4, %r18, 7;
	setp.lt.u32 	%p2, %r18, 8;
	mov.f32 	%f66, 0f00000000;
	mov.b32 	%r38, 0;
	@%p2 bra 	$L__BB2_4;
	and.b32  	%r38, %r18, 2147483640;
	neg.s32 	%r36, %r38;
	mul.wide.s32 	%rd16, %r18, 4;
	add.s64 	%rd3, %rd1, %rd16;
	shl.b32 	%r7, %r18, 3;
	mul.wide.s32 	%rd17, %r18, 8;
	add.s64 	%rd4, %rd1, %rd17;
	mul.wide.s32 	%rd18, %r18, 12;
	add.s64 	%rd5, %rd1, %rd18;
	mul.wide.s32 	%rd19, %r18, 16;
	add.s64 	%rd6, %rd1, %rd19;
	mul.wide.s32 	%rd20, %r18, 20;
	add.s64 	%rd7, %rd1, %rd20;
	mul.wide.s32 	%rd21, %r18, 24;
	add.s64 	%rd8, %rd1, %rd21;
	mul.wide.s32 	%rd22, %r18, 28;
	add.s64 	%rd9, %rd1, %rd22;
	mul.wide.u32 	%rd23, %r3, 4;
	add.s64 	%rd24, %rd23, %rd2;
	add.s64 	%rd66, %rd24, 16;
	mov.f32 	%f66, 0f00000000;
	mov.u32 	%r35, %r2;
$L__BB2_3:
	.pragma "nounroll";
	mul.wide.s32 	%rd25, %r35, 4;
	add.s64 	%rd26, %rd3, %rd25;
	add.s64 	%rd27, %rd4, %rd25;
	add.s64 	%rd28, %rd5, %rd25;
	add.s64 	%rd29, %rd6, %rd25;
	add.s64 	%rd30, %rd7, %rd25;
	add.s64 	%rd31, %rd8, %rd25;
	add.s64 	%rd32, %rd9, %rd25;
	add.s64 	%rd33, %rd1, %rd25;
	ld.global.f32 	%f16, [%rd66+-16];
	ld.global.f32 	%f17, [%rd33];
	fma.rn.f32 	%f18, %f16, %f17, %f66;
	ld.global.f32 	%f19, [%rd66+-12];
	ld.global.f32 	%f20, [%rd26];
	fma.rn.f32 	%f21, %f19, %f20, %f18;
	ld.global.f32 	%f22, [%rd66+-8];
	ld.global.f32 	%f23, [%rd27];
	fma.rn.f32 	%f24, %f22, %f23, %f21;
	ld.global.f32 	%f25, [%rd66+-4];
	ld.global.f32 	%f26, [%rd28];
	fma.rn.f32 	%f27, %f25, %f26, %f24;
	ld.global.f32 	%f28, [%rd66];
	ld.global.f32 	%f29, [%rd29];
	fma.rn.f32 	%f30, %f28, %f29, %f27;
	ld.global.f32 	%f31, [%rd66+4];
	ld.global.f32 	%f32, [%rd30];
	fma.rn.f32 	%f33, %f31, %f32, %f30;
	ld.global.f32 	%f34, [%rd66+8];
	ld.global.f32 	%f35, [%rd31];
	fma.rn.f32 	%f36, %f34, %f35, %f33;
	ld.global.f32 	%f37, [%rd66+12];
	ld.global.f32 	%f38, [%rd32];
	fma.rn.f32 	%f66, %f37, %f38, %f36;
	add.s32 	%r36, %r36, 8;
	add.s32 	%r35, %r35, %r7;
	add.s64 	%rd66, %rd66, 32;
	setp.ne.s32 	%p3, %r36, 0;
	@%p3 bra 	$L__BB2_3;
$L__BB2_4:
	setp.eq.s32 	%p4, %r4, 0;
	@%p4 bra 	$L__BB2_12;
	and.b32  	%r13, %r18, 3;
	setp.lt.u32 	%p5, %r4, 4;
	@%p5 bra 	$L__BB2_7;
	add.s32 	%r27, %r38, %r3;
	mul.wide.u32 	%rd34, %r27, 4;
	add.s64 	%rd35, %rd2, %rd34;
	ld.global.f32 	%f40, [%rd35];
	mad.lo.s32 	%r28, %r38, %r18, %r2;
	mul.wide.s32 	%rd36, %r28, 4;
	add.s64 	%rd37, %rd1, %rd36;
	ld.global.f32 	%f41, [%rd37];
	fma.rn.f32 	%f42, %f40, %f41, %f66;
	cvt.u64.u32 	%rd38, %r3;
	cvt.u64.u32 	%rd39, %r38;
	add.s64 	%rd40, %rd39, %rd38;
	shl.b64 	%rd41, %rd40, 2;
	add.s64 	%rd42, %rd2, %rd41;
	ld.global.f32 	%f43, [%rd42+4];
	mul.wide.s32 	%rd43, %r18, 4;
	add.s64 	%rd44, %rd37, %rd43;
	ld.global.f32 	%f44, [%rd44];
	fma.rn.f32 	%f45, %f43, %f44, %f42;
	ld.global.f32 	%f46, [%rd42+8];
	add.s64 	%rd45, %rd44, %rd43;
	ld.global.f32 	%f47, [%rd45];
	fma.rn.f32 	%f48, %f46, %f47, %f45;
	ld.global.f32 	%f49, [%rd42+12];
	add.s64 	%rd46, %rd45, %rd43;
	ld.global.f32 	%f50, [%rd46];
	fma.rn.f32 	%f66, %f49, %f50, %f48;
	add.s32 	%r38, %r38, 4;
$L__BB2_7:
	setp.eq.s32 	%p6, %r13, 0;
	@%p6 bra 	$L__BB2_12;
	setp.eq.s32 	%p7, %r13, 1;
	@%p7 bra 	$L__BB2_10;
	add.s32 	%r29, %r38, %r3;
	mul.wide.u32 	%rd47, %r29, 4;
	add.s64 	%rd48, %rd2, %rd47;
	ld.global.f32 	%f52, [%rd48];
	mad.lo.s32 	%r30, %r38, %r18, %r2;
	mul.wide.s32 	%rd49, %r30, 4;
	add.s64 	%rd50, %rd1, %rd49;
	ld.global.f32 	%f53, [%rd50];
	fma.rn.f32 	%f54, %f52, %f53, %f66;
	cvt.u64.u32 	%rd51, %r3;
	cvt.u64.u32 	%rd52, %r38;
	add.s64 	%rd53, %rd52, %rd51;
	shl.b64 	%rd54, %rd53, 2;
	add.s64 	%rd55, %rd2, %rd54;
	ld.global.f32 	%f55, [%rd55+4];
	mul.wide.s32 	%rd56, %r18, 4;
	add.s64 	%rd57, %rd50, %rd56;
	ld.global.f32 	%f56, [%rd57];
	fma.rn.f32 	%f66, %f55, %f56, %f54;
	add.s32 	%r38, %r38, 2;
$L__BB2_10:
	and.b32  	%r31, %r18, 1;
	setp.eq.b32 	%p8, %r31, 1;
	not.pred 	%p9, %p8;
	@%p9 bra 	$L__BB2_12;
	add.s32 	%r32, %r38, %r3;
	mul.wide.u32 	%rd58, %r32, 4;
	add.s64 	%rd59, %rd2, %rd58;
	ld.global.f32 	%f57, [%rd59];
	mad.lo.s32 	%r33, %r38, %r18, %r2;
	mul.wide.s32 	%rd60, %r33, 4;
	add.s64 	%rd61, %rd1, %rd60;
	ld.global.f32 	%f58, [%rd61];
	fma.rn.f32 	%f66, %f57, %f58, %f66;
$L__BB2_12:
	ld.param.u64 	%rd65, [_Z15cudaMatrixMult2PfS_S_i_param_2];
	add.s32 	%r34, %r3, %r2;
	cvta.to.global.u64 	%rd62, %rd65;
	mul.wide.s32 	%rd63, %r34, 4;
	add.s64 	%rd64, %rd62, %rd63;
	st.global.f32 	[%rd64], %f66;
$L__BB2_13:
	ret;

}
	// .globl	_Z16cudaHadamardProdPfS_S_i
.visible .entry _Z16cudaHadamardProdPfS_S_i(
	.param .u64 .ptr .align 1 _Z16cudaHadamardProdPfS_S_i_param_0,
	.param .u64 .ptr .align 1 _Z16cudaHadamardProdPfS_S_i_param_1,
	.param .u64 .ptr .align 1 _Z16cudaHadamardProdPfS_S_i_param_2,
	.param .u32 _Z16cudaHadamardProdPfS_S_i_param_3
)
{
	.reg .pred 	%p<2>;
	.reg .b32 	%r<12>;
	.reg .b32 	%f<4>;
	.reg .b64 	%rd<11>;

	ld.param.u64 	%rd1, [_Z16cudaHadamardProdPfS_S_i_param_0];
	ld.param.u64 	%rd2, [_Z16cudaHadamardProdPfS_S_i_param_1];
	ld.param.u64 	%rd3, [_Z16cudaHadamardProdPfS_S_i_param_2];
	ld.param.u32 	%r3, [_Z16cudaHadamardProdPfS_S_i_param_3];
	mov.u32 	%r4, %ctaid.y;
	mov.u32 	%r5, %ntid.y;
	mov.u32 	%r6, %tid.y;
	mad.lo.s32 	%r1, %r4, %r5, %r6;
	mov.u32 	%r7, %ctaid.x;
	mov.u32 	%r8, %ntid.x;
	mov.u32 	%r9, %tid.x;
	mad.lo.s32 	%r2, %r7, %r8, %r9;
	max.s32 	%r10, %r1, %r2;
	setp.ge.s32 	%p1, %r10, %r3;
	@%p1 bra 	$L__BB3_2;
	cvta.to.global.u64 	%rd4, %rd1;
	cvta.to.global.u64 	%rd5, %rd2;
	cvta.to.global.u64 	%rd6, %rd3;
	mad.lo.s32 	%r11, %r3, %r1, %r2;
	mul.wide.s32 	%rd7, %r11, 4;
	add.s64 	%rd8, %rd4, %rd7;
	ld.global.f32 	%f1, [%rd8];
	add.s64 	%rd9, %rd5, %rd7;
	ld.global.f32 	%f2, [%rd9];
	mul.f32 	%f3, %f1, %f2;
	add.s64 	%rd10, %rd6, %rd7;
	st.global.f32 	[%rd10], %f3;
$L__BB3_2:
	ret;

}


// ===== COMPILED SASS (sm_100) =====

	.target	sm_100

	.elftype	@"ET_EXEC"


//--------------------- .note.nv.tkinfo           --------------------------
	.section	.note.nv.tkinfo,"",@"SHT_NOTE"
	.sectionflags	@"SHF_NOTE_NV_TKINFO"
	.tkinfo
        /*0018*/ 	.word	0x00000002
        /*0030*/ 	.string	""
        /*0030*/ 	.string	"ptxas"
        /*0030*/ 	.string	"Cuda compilation tools, release 13.0, V13.0.88"
        /*0030*/ 	.string	"Build cuda_13.0.r13.0/compiler.36424714_0"
        /*0030*/ 	.string	"-arch sm_100 -m 64 "



//--------------------- .note.nv.cuinfo           --------------------------
	.section	.note.nv.cuinfo,"",@"SHT_NOTE"
	.sectionflags	@"SHF_NOTE_NV_CUINFO"
        /*0018*/ 	.short	0x0002
        /*001a*/ 	.short	0x0064
        /*001c*/ 	.short	0x0082
	.zero		2


//--------------------- .nv.info                  --------------------------
	.section	.nv.info,"",@"SHT_CUDA_INFO"
	.align	4


	//----- nvinfo : EIATTR_REGCOUNT
	.align		4
        /*0000*/ 	.byte	0x04, 0x2f
        /*0002*/ 	.short	(.L_1 - .L_0)
	.align		4
.L_0:
        /*0004*/ 	.word	index@(_Z13cudaMatrixAddPfS_S_ii)
        /*0008*/ 	.word	0x0000000c


	//----- nvinfo : EIATTR_FRAME_SIZE
	.align		4
.L_1:
        /*000c*/ 	.byte	0x04, 0x11
        /*000e*/ 	.short	(.L_3 - .L_2)
	.align		4
.L_2:
        /*0010*/ 	.word	index@(_Z13cudaMatrixAddPfS_S_ii)
        /*0014*/ 	.word	0x00000000


	//----- nvinfo : EIATTR_REGCOUNT
	.align		4
.L_3:
        /*0018*/ 	.byte	0x04, 0x2f
        /*001a*/ 	.short	(.L_5 - .L_4)
	.align		4
.L_4:
        /*001c*/ 	.word	index@(_Z14cudaMatrixMultPfS_S_i)
        /*0020*/ 	.word	0x00000020


	//----- nvinfo : EIATTR_FRAME_SIZE
	.align		4
.L_5:
        /*0024*/ 	.byte	0x04, 0x11
        /*0026*/ 	.short	(.L_7 - .L_6)
	.align		4
.L_6:
        /*0028*/ 	.word	index@(_Z14cudaMatrixMultPfS_S_i)
        /*002c*/ 	.word	0x00000000


	//----- nvinfo : EIATTR_REGCOUNT
	.align		4
.L_7:
        /*0030*/ 	.byte	0x04, 0x2f
        /*0032*/ 	.short	(.L_9 - .L_8)
	.align		4
.L_8:
        /*0034*/ 	.word	index@(_Z15cudaMatrixMult2PfS_S_i)
        /*0038*/ 	.word	0x0000001e


	//----- nvinfo : EIATTR_FRAME_SIZE
	.align		4
.L_9:
        /*003c*/ 	.byte	0x04, 0x11
        /*003e*/ 	.short	(.L_11 - .L_10)
	.align		4
.L_10:
        /*0040*/ 	.word	index@(_Z15cudaMatrixMult2PfS_S_i)
        /*0044*/ 	.word	0x00000000


	//----- nvinfo : EIATTR_REGCOUNT
	.align		4
.L_11:
        /*0048*/ 	.byte	0x04, 0x2f
        /*004a*/ 	.short	(.L_13 - .L_12)
	.align		4
.L_12:
        /*004c*/ 	.word	index@(_Z16cudaHadamardProdPfS_S_i)
        /*0050*/ 	.word	0x0000000c


	//----- nvinfo : EIATTR_FRAME_SIZE
	.align		4
.L_13:
        /*0054*/ 	.byte	0x04, 0x11
        /*0056*/ 	.short	(.L_15 - .L_14)
	.align		4
.L_14:
        /*0058*/ 	.word	index@(_Z16cudaHadamardProdPfS_S_i)
        /*005c*/ 	.word	0x00000000


	//----- nvinfo : EIATTR_MIN_STACK_SIZE
	.align		4
.L_15:
        /*0060*/ 	.byte	0x04, 0x12
        /*0062*/ 	.short	(.L_17 - .L_16)
	.align		4
.L_16:
        /*0064*/ 	.word	index@(_Z16cudaHadamardProdPfS_S_i)
        /*0068*/ 	.word	0x00000000


	//----- nvinfo : EIATTR_MIN_STACK_SIZE
	.align		4
.L_17:
        /*006c*/ 	.byte	0x04, 0x12
        /*006e*/ 	.short	(.L_19 - .L_18)
	.align		4
.L_18:
        /*0070*/ 	.word	index@(_Z15cudaMatrixMult2PfS_S_i)
        /*0074*/ 	.word	0x00000000


	//----- nvinfo : EIATTR_MIN_STACK_SIZE
	.align		4
.L_19:
        /*0078*/ 	.byte	0x04, 0x12
        /*007a*/ 	.short	(.L_21 - .L_20)
	.align		4
.L_20:
        /*007c*/ 	.word	index@(_Z14cudaMatrixMultPfS_S_i)
        /*0080*/ 	.word	0x00000000


	//----- nvinfo : EIATTR_MIN_STACK_SIZE
	.align		4
.L_21:
        /*0084*/ 	.byte	0x04, 0x12
        /*0086*/ 	.short	(.L_23 - .L_22)
	.align		4
.L_22:
        /*0088*/ 	.word	index@(_Z13cudaMatrixAddPfS_S_ii)
        /*008c*/ 	.word	0x00000000
.L_23:


//--------------------- .nv.compat                --------------------------
	.section	.nv.compat,"",@"SHT_CUDA_COMPAT_INFO"
	.align	4
        /*0000*/ 	.byte	0x02, 0x09, 0x00, 0x00, 0x02, 0x02, 0x01, 0x00, 0x02, 0x05, 0x05, 0x00, 0x03, 0x07, 0x01, 0x01
        /*0010*/ 	.byte	0x02, 0x03, 0x00, 0x00, 0x02, 0x06, 0x01, 0x00, 0x04, 0x0b, 0x08, 0x00, 0x09, 0x00, 0x00, 0x00
        /*0020*/ 	.byte	0x00, 0x00, 0x00, 0x00


//--------------------- .nv.info._Z16cudaHadamardProdPfS_S_i --------------------------
	.section	.nv.info._Z16cudaHadamardProdPfS_S_i,"",@"SHT_CUDA_INFO"
	.sectionflags	@""
	.align	4


	//----- nvinfo : EIATTR_CUDA_API_VERSION
	.align		4
        /*0000*/ 	.byte	0x04, 0x37
        /*0002*/ 	.short	(.L_25 - .L_24)
.L_24:
        /*0004*/ 	.word	0x00000082


	//----- nvinfo : EIATTR_KPARAM_INFO
	.align		4
.L_25:
        /*0008*/ 	.byte	0x04, 0x17
        /*000a*/ 	.short	(.L_27 - .L_26)
.L_26:
        /*000c*/ 	.word	0x00000000
        /*0010*/ 	.short	0x0003
        /*0012*/ 	.short	0x0018
        /*0014*/ 	.byte	0x00, 0xf0, 0x11, 0x00


	//----- nvinfo : EIATTR_KPARAM_INFO
	.align		4
.L_27:
        /*0018*/ 	.byte	0x04, 0x17
        /*001a*/ 	.short	(.L_29 - .L_28)
.L_28:
        /*001c*/ 	.word	0x00000000
        /*0020*/ 	.short	0x0002
        /*0022*/ 	.short	0x0010
        /*0024*/ 	.byte	0x00, 0xf5, 0x21, 0x00


	//----- nvinfo : EIATTR_KPARAM_INFO
	.align		4
.L_29:
        /*0028*/ 	.byte	0x04, 0x17
        /*002a*/ 	.short	(.L_31 - .L_30)
.L_30:
        /*002c*/ 	.word	0x00000000
        /*0030*/ 	.short	0x0001
        /*0032*/ 	.short	0x0008
        /*0034*/ 	.byte	0x00, 0xf5, 0x21, 0x00


	//----- nvinfo : EIATTR_KPARAM_INFO
	.align		4
.L_31:
        /*0038*/ 	.byte	0x04, 0x17
        /*003a*/ 	.short	(.L_33 - .L_32)
.L_32:
        /*003c*/ 	.word	0x00000000
        /*0040*/ 	.short	0x0000
        /*0042*/ 	.short	0x0000
        /*0044*/ 	.byte	0x00, 0xf5, 0x21, 0x00


	//----- nvinfo : EIATTR_SPARSE_MMA_MASK
	.align		4
.L_33:
        /*0048*/ 	.byte	0x03, 0x50
        /*004a*/ 	.short	0x0000


	//----- nvinfo : EIATTR_MAXREG_COUNT
	.align		4
        /*004c*/ 	.byte	0x03, 0x1b
        /*004e*/ 	.short	0x00ff


	//----- nvinfo : EIATTR_MERCURY_ISA_VERSION
	.align		4
        /*0050*/ 	.byte	0x03, 0x5f
        /*0052*/ 	.short	0x0101


	//----- nvinfo : EIATTR_VRC_CTA_INIT_COUNT
	.align		4
        /*0054*/ 	.byte	0x02, 0x4a
	.zero		1
	.zero		1


	//----- nvinfo : EIATTR_EXIT_INSTR_OFFSETS
	.align		4
        /*0058*/ 	.byte	0x04, 0x1c
        /*005a*/ 	.short	(.L_35 - .L_34)


	//   ....[0]....
.L_34:
        /*005c*/ 	.word	0x000000c0


	//   ....[1]....
        /*0060*/ 	.word	0x00000190


	//----- nvinfo : EIATTR_CBANK_PARAM_SIZE
	.align		4
.L_35:
        /*0064*/ 	.byte	0x03, 0x19
        /*0066*/ 	.short	0x001c


	//----- nvinfo : EIATTR_PARAM_CBANK
	.align		4
        /*0068*/ 	.byte	0x04, 0x0a
        /*006a*/ 	.short	(.L_37 - .L_36)
	.align		4
.L_36:
        /*006c*/ 	.word	index@(.nv.constant0._Z16cudaHadamardProdPfS_S_i)
        /*0070*/ 	.short	0x0380
        /*0072*/ 	.short	0x001c


	//----- nvinfo : EIATTR_SW_WAR
	.align		4
.L_37:
        /*0074*/ 	.byte	0x04, 0x36
        /*0076*/ 	.short	(.L_39 - .L_38)
.L_38:
        /*0078*/ 	.word	0x00000008
.L_39:


//--------------------- .nv.info._Z15cudaMatrixMult2PfS_S_i --------------------------
	.section	.nv.info._Z15cudaMatrixMult2PfS_S_i,"",@"SHT_CUDA_INFO"
	.sectionflags	@""
	.align	4


	//----- nvinfo : EIATTR_CUDA_API_VERSION
	.align		4
        /*0000*/ 	.byte	0x04, 0x37
        /*0002*/ 	.short	(.L_41 - .L_40)
.L_40:
        /*0004*/ 	.word	0x00000082


	//----- nvinfo : EIATTR_KPARAM_INFO
	.align		4
.L_41:
        /*0008*/ 	.byte	0x04, 0x17
        /*000a*/ 	.short	(.L_43 - .L_42)
.L_42:
        /*000c*/ 	.word	0x00000000
        /*0010*/ 	.short	0x0003
        /*0012*/ 	.short	0x0018
        /*0014*/ 	.byte	0x00, 0xf0, 0x11, 0x00


	//----- nvinfo : EIATTR_KPARAM_INFO
	.align		4
.L_43:
        /*0018*/ 	.byte	0x04, 0x17
        /*001a*/ 	.short	(.L_45 - .L_44)
.L_44:
        /*001c*/ 	.word	0x00000000
        /*0020*/ 	.short	0x0002
        /*0022*/ 	.short	0x0010
        /*0024*/ 	.byte	0x00, 0xf5, 0x21, 0x00


	//----- nvinfo : EIATTR_KPARAM_INFO
	.align		4
.L_45:
        /*0028*/ 	.byte	0x04, 0x17
        /*002a*/ 	.short	(.L_47 - .L_46)
.L_46:
        /*002c*/ 	.word	0x00000000
        /*0030*/ 	.short	0x0001
        /*0032*/ 	.short	0x0008
        /*0034*/ 	.byte	0x00, 0xf5, 0x21, 0x00


	//----- nvinfo : EIATTR_KPARAM_INFO
	.align		4
.L_47:
        /*0038*/ 	.byte	0x04, 0x17
        /*003a*/ 	.short	(.L_49 - .L_48)
.L_48:
        /*003c*/ 	.word	0x00000000
        /*0040*/ 	.short	0x0000
        /*0042*/ 	.short	0x0000
        /*0044*/ 	.byte	0x00, 0xf5, 0x21, 0x00


	//----- nvinfo : EIATTR_SPARSE_MMA_MASK
	.align		4
.L_49:
        /*0048*/ 	.byte	0x03, 0x50
        /*004a*/ 	.short	0x0000


	//----- nvinfo : EIATTR_MAXREG_COUNT
	.align		4
        /*004c*/ 	.byte	0x03, 0x1b
        /*004e*/ 	.short	0x00ff


	//----- nvinfo : EIATTR_MERCURY_ISA_VERSION
	.align		4
        /*0050*/ 	.byte	0x03, 0x5f
        /*0052*/ 	.short	0x0101


	//----- nvinfo : EIATTR_VRC_CTA_INIT_COUNT
	.align		4
        /*0054*/ 	.byte	0x02, 0x4a
	.zero		1
	.zero		1


	//----- nvinfo : EIATTR_EXIT_INSTR_OFFSETS
	.align		4
        /*0058*/ 	.byte	0x04, 0x1c
        /*005a*/ 	.short	(.L_51 - .L_50)


	//   ....[0]....
.L_50:
        /*005c*/ 	.word	0x000000c0


	//   ....[1]....
        /*0060*/ 	.word	0x00000a90


	//----- nvinfo : EIATTR_CBANK_PARAM_SIZE
	.align		4
.L_51:
        /*0064*/ 	.byte	0x03, 0x19
        /*0066*/ 	.short	0x001c


	//----- nvinfo : EIATTR_PARAM_CBANK
	.align		4
        /*0068*/ 	.byte	0x04, 0x0a
        /*006a*/ 	.short	(.L_53 - .L_52)
	.align		4
.L_52:
        /*006c*/ 	.word	index@(.nv.constant0._Z15cudaMatrixMult2PfS_S_i)
        /*0070*/ 	.short	0x0380
        /*0072*/ 	.short	0x001c


	//----- nvinfo : EIATTR_SW_WAR
	.align		4
.L_53:
        /*0074*/ 	.byte	0x04, 0x36
        /*0076*/ 	.short	(.L_55 - .L_54)
.L_54:
        /*0078*/ 	.word	0x00000008
.L_55:


//--------------------- .nv.info._Z14cudaMatrixMultPfS_S_i --------------------------
	.section	.nv.info._Z14cudaMatrixMultPfS_S_i,"",@"SHT_CUDA_INFO"
	.sectionflags	@""
	.align	4


	//----- nvinfo : EIATTR_CUDA_API_VERSION
	.align		4
        /*0000*/ 	.byte	0x04, 0x37
        /*0002*/ 	.short	(.L_57 - .L_56)
.L_56:
        /*0004*/ 	.word	0x00000082


	//----- nvinfo : EIATTR_KPARAM_INFO
	.align		4
.L_57:
        /*0008*/ 	.byte	0x04, 0x17
        /*000a*/ 	.short	(.L_59 - .L_58)
.L_58:
        /*000c*/ 	.word	0x00000000
        /*0010*/ 	.short	0x0003
        /*0012*/ 	.short	0x0018
        /*0014*/ 	.byte	0x00, 0xf0, 0x11, 0x00


	//----- nvinfo : EIATTR_KPARAM_INFO
	.align		4
.L_59:
        /*0018*/ 	.byte	0x04, 0x17
        /*001a*/ 	.short	(.L_61 - .L_60)
.L_60:
        /*001c*/ 	.word	0x00000000
        /*0020*/ 	.short	0x0002
        /*0022*/ 	.short	0x0010
        /*0024*/ 	.byte	0x00, 0xf5, 0x21, 0x00


	//----- nvinfo : EIATTR_KPARAM_INFO
	.align		4
.L_61:
        /*0028*/ 	.byte	0x04, 0x17
        /*002a*/ 	.short	(.L_63 - .L_62)
.L_62:
        /*002c*/ 	.word	0x00000000
        /*0030*/ 	.short	0x0001
        /*0032*/ 	.short	0x0008
        /*0034*/ 	.byte	0x00, 0xf5, 0x21, 0x00


	//----- nvinfo : EIATTR_KPARAM_INFO
	.align		4
.L_63:
        /*0038*/ 	.byte	0x04, 0x17
        /*003a*/ 	.short	(.L_65 - .L_64)
.L_64:
        /*003c*/ 	.word	0x00000000
        /*0040*/ 	.short	0x0000
        /*0042*/ 	.short	0x0000
        /*0044*/ 	.byte	0x00, 0xf5, 0x21, 0x00


	//----- nvinfo : EIATTR_SPARSE_MMA_MASK
	.align		4
.L_65:
        /*0048*/ 	.byte	0x03, 0x50
        /*004a*/ 	.short	0x0000


	//----- nvinfo : EIATTR_MAXREG_COUNT
	.align		4
        /*004c*/ 	.byte	0x03, 0x1b
        /*004e*/ 	.short	0x00ff


	//----- nvinfo : EIATTR_MERCURY_ISA_VERSION
	.align		4
        /*0050*/ 	.byte	0x03, 0x5f
        /*0052*/ 	.short	0x0101


	//----- nvinfo : EIATTR_VRC_CTA_INIT_COUNT
	.align		4
        /*0054*/ 	.byte	0x02, 0x4a
	.zero		1
	.zero		1


	//----- nvinfo : EIATTR_EXIT_INSTR_OFFSETS
	.align		4
        /*0058*/ 	.byte	0x04, 0x1c
        /*005a*/ 	.short	(.L_67 - .L_66)


	//   ....[0]....
.L_66:
        /*005c*/ 	.word	0x000000e0


	//   ....[1]....
        /*0060*/ 	.word	0x000005d0


	//   ....[2]....
        /*0064*/ 	.word	0x00000810


	//   ....[3]....
        /*0068*/ 	.word	0x00000990


	//   ....[4]....
        /*006c*/ 	.word	0x00000a60


	//----- nvinfo : EIATTR_CBANK_PARAM_SIZE
	.align		4
.L_67:
        /*0070*/ 	.byte	0x03, 0x19
        /*0072*/ 	.short	0x001c


	//----- nvinfo : EIATTR_PARAM_CBANK
	.align		4
        /*0074*/ 	.byte	0x04, 0x0a
        /*0076*/ 	.short	(.L_69 - .L_68)
	.align		4
.L_68:
        /*0078*/ 	.word	index@(.nv.constant0._Z14cudaMatrixMultPfS_S_i)
        /*007c*/ 	.short	0x0380
        /*007e*/ 	.short	0x001c


	//----- nvinfo : EIATTR_SW_WAR
	.align		4
.L_69:
        /*0080*/ 	.byte	0x04, 0x36
        /*0082*/ 	.short	(.L_71 - .L_70)
.L_70:
        /*0084*/ 	.word	0x00000008
.L_71:


//--------------------- .nv.info._Z13cudaMatrixAddPfS_S_ii --------------------------
	.section	.nv.info._Z13cudaMatrixAddPfS_S_ii,"",@"SHT_CUDA_INFO"
	.sectionflags	@""
	.align	4


	//----- nvinfo : EIATTR_CUDA_API_VERSION
	.align		4
        /*0000*/ 	.byte	0x04, 0x37
        /*0002*/ 	.short	(.L_73 - .L_72)
.L_72:
        /*0004*/ 	.word	0x00000082


	//----- nvinfo : EIATTR_KPARAM_INFO
	.align		4
.L_73:
        /*0008*/ 	.byte	0x04, 0x17
        /*000a*/ 	.short	(.L_75 - .L_74)
.L_74:
        /*000c*/ 	.word	0x00000000
        /*0010*/ 	.short	0x0004
        /*0012*/ 	.short	0x001c
        /*0014*/ 	.byte	0x00, 0xf0, 0x11, 0x00


	//----- nvinfo : EIATTR_KPARAM_INFO
	.align		4
.L_75:
        /*0018*/ 	.byte	0x04, 0x17
        /*001a*/ 	.short	(.L_77 - .L_76)
.L_76:
        /*001c*/ 	.word	0x00000000
        /*0020*/ 	.short	0x0003
        /*0022*/ 	.short	0x0018
        /*0024*/ 	.byte	0x00, 0xf0, 0x11, 0x00


	//----- nvinfo : EIATTR_KPARAM_INFO
	.align		4
.L_77:
        /*0028*/ 	.byte	0x04, 0x17
        /*002a*/ 	.short	(.L_79 - .L_78)
.L_78:
        /*002c*/ 	.word	0x00000000
        /*0030*/ 	.short	0x0002
        /*0032*/ 	.short	0x0010
        /*0034*/ 	.byte	0x00, 0xf5, 0x21, 0x00


	//----- nvinfo : EIATTR_KPARAM_INFO
	.align		4
.L_79:
        /*0038*/ 	.byte	0x04, 0x17
        /*003a*/ 	.short	(.L_81 - .L_80)
.L_80:
        /*003c*/ 	.word	0x00000000
        /*0040*/ 	.short	0x0001
        /*0042*/ 	.short	0x0008
        /*0044*/ 	.byte	0x00, 0xf5, 0x21, 0x00


	//----- nvinfo : EIATTR_KPARAM_INFO
	.align		4
.L_81:
        /*0048*/ 	.byte	0x04, 0x17
        /*004a*/ 	.short	(.L_83 - .L_82)
.L_82:
        /*004c*/ 	.word	0x00000000
        /*0050*/ 	.short	0x0000
        /*0052*/ 	.short	0x0000
        /*0054*/ 	.byte	0x00, 0xf5, 0x21, 0x00


	//----- nvinfo : EIATTR_SPARSE_MMA_MASK
	.align		4
.L_83:
        /*0058*/ 	.byte	0x03, 0x50
        /*005a*/ 	.short	0x0000


	//----- nvinfo : EIATTR_MAXREG_COUNT
	.align		4
        /*005c*/ 	.byte	0x03, 0x1b
        /*005e*/ 	.short	0x00ff


	//----- nvinfo : EIATTR_MERCURY_ISA_VERSION
	.align		4
        /*0060*/ 	.byte	0x03, 0x5f
        /*0062*/ 	.short	0x0101


	//----- nvinfo : EIATTR_VRC_CTA_INIT_COUNT
	.align		4
        /*0064*/ 	.byte	0x02, 0x4a
	.zero		1
	.zero		1


	//----- nvinfo : EIATTR_EXIT_INSTR_OFFSETS
	.align		4
        /*0068*/ 	.byte	0x04, 0x1c
        /*006a*/ 	.short	(.L_85 - .L_84)


	//   ....[0]....
.L_84:
        /*006c*/ 	.word	0x00000160


	//----- nvinfo : EIATTR_CBANK_PARAM_SIZE
	.align		4
.L_85:
        /*0070*/ 	.byte	0x03, 0x19
        /*0072*/ 	.short	0x0020


	//----- nvinfo : EIATTR_PARAM_CBANK
	.align		4
        /*0074*/ 	.byte	0x04, 0x0a
        /*0076*/ 	.short	(.L_87 - .L_86)
	.align		4
.L_86:
        /*0078*/ 	.word	index@(.nv.constant0._Z13cudaMatrixAddPfS_S_ii)
        /*007c*/ 	.short	0x0380
        /*007e*/ 	.short	0x0020


	//----- nvinfo : EIATTR_SW_WAR
	.align		4
.L_87:
        /*0080*/ 	.byte	0x04, 0x36
        /*0082*/ 	.short	(.L_89 - .L_88)
.L_88:
        /*0084*/ 	.word	0x00000008
.L_89:


//--------------------- .nv.callgraph             --------------------------
	.section	.nv.callgraph,"",@"SHT_CUDA_CALLGRAPH"
	.align	4
	.sectionentsize	8
	.align		4
        /*0000*/ 	.word	0x00000000
	.align		4
        /*0004*/ 	.word	0xffffffff
	.align		4
        /*0008*/ 	.word	0x00000000
	.align		4
        /*000c*/ 	.word	0xfffffffe
	.align		4
        /*0010*/ 	.word	0x00000000
	.align		4
        /*0014*/ 	.word	0xfffffffd
	.align		4
        /*0018*/ 	.word	0x00000000
	.align		4
        /*001c*/ 	.word	0xfffffffc


//--------------------- .text._Z16cudaHadamardProdPfS_S_i --------------------------
	.section	.text._Z16cudaHadamardProdPfS_S_i,"ax",@progbits
	.align	128
        .global         _Z16cudaHadamardProdPfS_S_i
        .type           _Z16cudaHadamardProdPfS_S_i,@function
        .size           _Z16cudaHadamardProdPfS_S_i,(.L_x_12 - _Z16cudaHadamardProdPfS_S_i)
        .other          _Z16cudaHadamardProdPfS_S_i,@"STO_CUDA_ENTRY STV_DEFAULT"
_Z16cudaHadamardProdPfS_S_i:
.text._Z16cudaHadamardProdPfS_S_i:
[----:B------:R-:W-:Y:S01]  /*0000*/  LDC R1, c[0x0][0x37c] ;  /* 0x0000df00ff017b82 */ /* 0x000fe20000000800 */
[----:B------:R-:W0:Y:S07]  /*0010*/  S2R R3, SR_TID.Y ;  /* 0x0000000000037919 */ /* 0x000e2e0000002200 */
[----:B------:R-:W0:Y:S01]  /*0020*/  LDC R0, c[0x0][0x364] ;  /* 0x0000d900ff007b82 */ /* 0x000e220000000800 */
[----:B------:R-:W1:Y:S01]  /*0030*/  LDCU UR6, c[0x0][0x398] ;  /* 0x00007300ff0677ac */ /* 0x000e620008000800 */
[----:B------:R-:W2:Y:S06]  /*0040*/  S2R R2, SR_TID.X ;  /* 0x0000000000027919 */ /* 0x000eac0000002100 */
[----:B------:R-:W0:Y:S08]  /*0050*/  S2UR UR4, SR_CTAID.Y ;  /* 0x00000000000479c3 */ /* 0x000e300000002600 */
[----:B------:R-:W2:Y:S08]  /*0060*/  S2UR UR5, SR_CTAID.X ;  /* 0x00000000000579c3 */ /* 0x000eb00000002500 */
[----:B------:R-:W2:Y:S01]  /*0070*/  LDC R7, c[0x0][0x360] ;  /* 0x0000d800ff077b82 */ /* 0x000ea20000000800 */
[----:B0-----:R-:W-:-:S02]  /*0080*/  IMAD R0, R0, UR4, R3 ;  /* 0x0000000400007c24 */ /* 0x001fc4000f8e0203 */
[----:B--2---:R-:W-:-:S05]  /*0090*/  IMAD R7, R7, UR5, R2 ;  /* 0x0000000507077c24 */ /* 0x004fca000f8e0202 */
[----:B------:R-:W-:-:S04]  /*00a0*/  VIMNMX R2, PT, PT, R0, R7, !PT ;  /* 0x0000000700027248 */ /* 0x000fc80007fe0100 */
[----:B-1----:R-:W-:-:S13]  /*00b0*/  ISETP.GE.AND P0, PT, R2, UR6, PT ;  /* 0x0000000602007c0c */ /* 0x002fda000bf06270 */
[----:B------:R-:W-:Y:S05]  /*00c0*/  @P0 EXIT ;  /* 0x000000000000094d */ /* 0x000fea0003800000 */
[----:B------:R-:W0:Y:S01]  /*00d0*/  LDC.64 R2, c[0x0][0x380] ;  /* 0x0000e000ff027b82 */ /* 0x000e220000000a00 */
[----:B------:R-:W1:Y:S01]  /*00e0*/  LDCU.64 UR4, c[0x0][0x358] ;  /* 0x00006b00ff0477ac */ /* 0x000e620008000a00 */
[----:B------:R-:W-:-:S06]  /*00f0*/  IMAD R9, R0, UR6, R7 ;  /* 0x0000000600097c24 */ /* 0x000fcc000f8e0207 */
[----:B------:R-:W2:Y:S08]  /*0100*/  LDC.64 R4, c[0x0][0x388] ;  /* 0x0000e200ff047b82 */ /* 0x000eb00000000a00 */
[----:B------:R-:W3:Y:S01]  /*0110*/  LDC.64 R6, c[0x0][0x390] ;  /* 0x0000e400ff067b82 */ /* 0x000ee20000000a00 */
[----:B0-----:R-:W-:-:S06]  /*0120*/  IMAD.WIDE R2, R9, 0x4, R2 ;  /* 0x0000000409027825 */ /* 0x001fcc00078e0202 */
[----:B-1----:R-:W4:Y:S01]  /*0130*/  LDG.E R2, desc[UR4][R2.64] ;  /* 0x0000000402027981 */ /* 0x002f22000c1e1900 */
[----:B--2---:R-:W-:-:S06]  /*0140*/  IMAD.WIDE R4, R9, 0x4, R4 ;  /* 0x0000000409047825 */ /* 0x004fcc00078e0204 */
[----:B------:R-:W4:Y:S01]  /*0150*/  LDG.E R5, desc[UR4][R4.64] ;  /* 0x0000000404057981 */ /* 0x000f22000c1e1900 */
[----:B---3--:R-:W-:-:S04]  /*0160*/  IMAD.WIDE R6, R9, 0x4, R6 ;  /* 0x0000000409067825 */ /* 0x008fc800078e0206 */
[----:B----4-:R-:W-:-:S05]  /*0170*/  FMUL R9, R2, R5 ;  /* 0x0000000502097220 */ /* 0x010fca0000400000 */
[----:B------:R-:W-:Y:S01]  /*0180*/  STG.E desc[UR4][R6.64], R9 ;  /* 0x0000000906007986 */ /* 0x000fe2000c101904 */
[----:B------:R-:W-:Y:S05]  /*0190*/  EXIT ;  /* 0x000000000000794d */ /* 0x000fea0003800000 */
.L_x_0:
[----:B------:R-:W-:-:S00]  /*01a0*/  BRA `(.L_x_0) ;  /* 0xfffffffc00fc7947 */ /* 0x000fc0000383ffff */
[----:B------:R-:W-:-:S00]  /*01b0*/  NOP ;  /* 0x0000000000007918 */ /* 0x000fc00000000000 */
        /* <DEDUP_REMOVED lines=12> */
.L_x_12:


//--------------------- .text._Z15cudaMatrixMult2PfS_S_i --------------------------
	.section	.text._Z15cudaMatrixMult2PfS_S_i,"ax",@progbits
	.align	128
        .global         _Z15cudaMatrixMult2PfS_S_i
        .type           _Z15cudaMatrixMult2PfS_S_i,@function
        .size           _Z15cudaMatrixMult2PfS_S_i,(.L_x_13 - _Z15cudaMatrixMult2PfS_S_i)
        .other          _Z15cudaMatrixMult2PfS_S_i,@"STO_CUDA_ENTRY STV_DEFAULT"
_Z15cudaMatrixMult2PfS_S_i:
.text._Z15cudaMatrixMult2PfS_S_i:
[----:B------:R-:W-:Y:S01]  /*0000*/  LDC R1, c[0x0][0x37c] ;  /* 0x0000df00ff017b82 */ /* 0x000fe20000000800 */
[----:B------:R-:W0:Y:S07]  /*0010*/  S2R R0, SR_TID.Y ;  /* 0x0000000000007919 */ /* 0x000e2e0000002200 */
[----:B------:R-:W0:Y:S01]  /*0020*/  S2UR UR4, SR_CTAID.Y ;  /* 0x00000000000479c3 */ /* 0x000e220000002600 */
[----:B------:R-:W1:Y:S01]  /*0030*/  LDCU UR20, c[0x0][0x398] ;  /* 0x00007300ff1477ac */ /* 0x000e620008000800 */
[----:B------:R-:W2:Y:S06]  /*0040*/  S2R R3, SR_TID.X ;  /* 0x0000000000037919 */ /* 0x000eac0000002100 */
[----:B------:R-:W0:Y:S08]  /*0050*/  LDC R13, c[0x0][0x364] ;  /* 0x0000d900ff0d7b82 */ /* 0x000e300000000800 */
[----:B------:R-:W2:Y:S08]  /*0060*/  S2UR UR5, SR_CTAID.X ;  /* 0x00000000000579c3 */ /* 0x000eb00000002500 */
[----:B------:R-:W2:Y:S01]  /*0070*/  LDC R2, c[0x0][0x360] ;  /* 0x0000d800ff027b82 */ /* 0x000ea20000000800 */
[----:B0-----:R-:W-:-:S02]  /*0080*/  IMAD R13, R13, UR4, R0 ;  /* 0x000000040d0d7c24 */ /* 0x001fc4000f8e0200 */
[----:B--2---:R-:W-:-:S05]  /*0090*/  IMAD R0, R2, UR5, R3 ;  /* 0x0000000502007c24 */ /* 0x004fca000f8e0203 */
[----:B------:R-:W-:-:S04]  /*00a0*/  VIMNMX R2, PT, PT, R13, R0, !PT ;  /* 0x000000000d027248 */ /* 0x000fc80007fe0100 */
[----:B-1----:R-:W-:-:S13]  /*00b0*/  ISETP.GE.AND P0, PT, R2, UR20, PT ;  /* 0x0000001402007c0c */ /* 0x002fda000bf06270 */
[----:B------:R-:W-:Y:S05]  /*00c0*/  @P0 EXIT ;  /* 0x000000000000094d */ /* 0x000fea0003800000 */
[----:B------:R-:W-:Y:S01]  /*00d0*/  UISETP.GE.U32.AND UP0, UPT, UR20, 0x8, UPT ;  /* 0x000000081400788c */ /* 0x000fe2000bf06070 */
[----:B------:R-:W-:Y:S02]  /*00e0*/  HFMA2 R12, -RZ, RZ, 0, 0 ;  /* 0x00000000ff0c7431 */ /* 0x000fe400000001ff */
[----:B------:R-:W-:Y:S01]  /*00f0*/  IMAD R13, R13, UR20, RZ ;  /* 0x000000140d0d7c24 */ /* 0x000fe2000f8e02ff */
[----:B------:R-:W-:Y:S01]  /*0100*/  UMOV UR4, URZ ;  /* 0x000000ff00047c82 */ /* 0x000fe20008000000 */
[----:B------:R-:W0:Y:S04]  /*0110*/  LDCU.64 UR18, c[0x0][0x358] ;  /* 0x00006b00ff1277ac */ /* 0x000e280008000a00 */
[----:B------:R-:W-:Y:S05]  /*0120*/  BRA.U !UP0, `(.L_x_1) ;  /* 0x0000000508047547 */ /* 0x000fea000b800000 */
[----:B------:R-:W1:Y:S01]  /*0130*/  LDCU.128 UR24, c[0x0][0x380] ;  /* 0x00007000ff1877ac */ /* 0x000e620008000c00 */
[----:B------:R-:W-:Y:S02]  /*0140*/  MOV R12, RZ ;  /* 0x000000ff000c7202 */ /* 0x000fe40000000f00 */
[----:B------:R-:W-:Y:S01]  /*0150*/  MOV R14, R0 ;  /* 0x00000000000e7202 */ /* 0x000fe20000000f00 */
[----:B------:R-:W-:-:S04]  /*0160*/  ULOP3.LUT UR4, UR20, 0x7ffffff8, URZ, 0xc0, !UPT ;  /* 0x7ffffff814047892 */ /* 0x000fc8000f8ec0ff */
[----:B------:R-:W-:Y:S01]  /*0170*/  UIADD3 UR5, UPT, UPT, -UR4, URZ, URZ ;  /* 0x000000ff04057290 */ /* 0x000fe2000fffe1ff */
[----:B-1----:R-:W-:Y:S01]  /*0180*/  MOV R2, UR24 ;  /* 0x0000001800027c02 */ /* 0x002fe20008000f00 */
[----:B------:R-:W-:Y:S01]  /*0190*/  UIMAD.WIDE UR6, UR20, 0x8, UR26 ;  /* 0x00000008140678a5 */ /* 0x000fe2000f8e021a */
[----:B------:R-:W-:Y:S01]  /*01a0*/  MOV R3, UR25 ;  /* 0x0000001900037c02 */ /* 0x000fe20008000f00 */
[----:B------:R-:W-:Y:S02]  /*01b0*/  UIMAD.WIDE UR8, UR20, 0xc, UR26 ;  /* 0x0000000c140878a5 */ /* 0x000fe4000f8e021a */
[----:B------:R-:W-:Y:S01]  /*01c0*/  UIMAD.WIDE UR10, UR20, 0x10, UR26 ;  /* 0x00000010140a78a5 */ /* 0x000fe2000f8e021a */
[----:B------:R-:W-:Y:S01]  /*01d0*/  IMAD.WIDE.U32 R2, R13, 0x4, R2 ;  /* 0x000000040d027825 */ /* 0x000fe200078e0002 */
[----:B------:R-:W-:Y:S02]  /*01e0*/  UIMAD.WIDE UR12, UR20, 0x14, UR26 ;  /* 0x00000014140c78a5 */ /* 0x000fe4000f8e021a */
[----:B------:R-:W-:Y:S01]  /*01f0*/  UIMAD.WIDE UR14, UR20, 0x18, UR26 ;  /* 0x00000018140e78a5 */ /* 0x000fe2000f8e021a */
[----:B------:R-:W-:Y:S01]  /*0200*/  IADD3 R2, P0, PT, R2, 0x10, RZ ;  /* 0x0000001002027810 */ /* 0x000fe20007f1e0ff */
[----:B------:R-:W-:-:S03]  /*0210*/  UIMAD.WIDE UR16, UR20, 0x1c, UR26 ;  /* 0x0000001c141078a5 */ /* 0x000fc6000f8e021a */
[----:B------:R-:W-:-:S09]  /*0220*/  IADD3.X R3, PT, PT, RZ, R3, RZ, P0, !PT ;  /* 0x00000003ff037210 */ /* 0x000fd200007fe4ff */
.L_x_2:
[----:B------:R-:W-:Y:S01]  /*0230*/  UIMAD.WIDE UR22, UR20, 0x4, UR26 ;  /* 0x00000004141678a5 */ /* 0x000fe2000f8e021a */
[----:B------:R-:W-:Y:S02]  /*0240*/  IMAD.MOV.U32 R23, RZ, RZ, 0x4 ;  /* 0x00000004ff177424 */ /* 0x000fe400078e00ff */
[----:B------:R-:W-:Y:S01]  /*0250*/  HFMA2 R11, -RZ, RZ, 0, 2.384185791015625e-07 ;  /* 0x00000004ff0b7431 */ /* 0x000fe200000001ff */
[----:B------:R-:W-:Y:S01]  /*0260*/  MOV R25, 0x4 ;  /* 0x0000000400197802 */ /* 0x000fe20000000f00 */
[----:B0-----:R-:W2:Y:S01]  /*0270*/  LDG.E R21, desc[UR18][R2.64+-0x10] ;  /* 0xfffff01202157981 */ /* 0x001ea2000c1e1900 */
[C---:B------:R-:W-:Y:S01]  /*0280*/  IMAD.WIDE R22, R14.reuse, R23, UR26 ;  /* 0x0000001a0e167e25 */ /* 0x040fe2000f8e0217 */
[----:B------:R-:W-:Y:S02]  /*0290*/  MOV R8, UR22 ;  /* 0x0000001600087c02 */ /* 0x000fe40008000f00 */
[----:B------:R-:W-:Y:S01]  /*02a0*/  MOV R9, UR23 ;  /* 0x0000001700097c02 */ /* 0x000fe20008000f00 */
[----:B------:R-:W3:Y:S02]  /*02b0*/  LDG.E R19, desc[UR18][R2.64+-0xc] ;  /* 0xfffff41202137981 */ /* 0x000ee4000c1e1900 */
[----:B------:R-:W-:-:S02]  /*02c0*/  IMAD.WIDE R8, R14, 0x4, R8 ;  /* 0x000000040e087825 */ /* 0x000fc400078e0208 */
[----:B------:R-:W2:Y:S01]  /*02d0*/  LDG.E R22, desc[UR18][R22.64] ;  /* 0x0000001216167981 */ /* 0x000ea2000c1e1900 */
[----:B------:R-:W-:Y:S01]  /*02e0*/  MOV R5, 0x4 ;  /* 0x0000000400057802 */ /* 0x000fe20000000f00 */
[C---:B------:R-:W-:Y:S02]  /*02f0*/  IMAD.WIDE R24, R14.reuse, R25, UR6 ;  /* 0x000000060e187e25 */ /* 0x040fe4000f8e0219 */
[----:B------:R0:W3:Y:S02]  /*0300*/  LDG.E R20, desc[UR18][R8.64] ;  /* 0x0000001208147981 */ /* 0x0000e4000c1e1900 */
[----:B------:R-:W-:Y:S02]  /*0310*/  IMAD.WIDE R10, R14, R11, UR8 ;  /* 0x000000080e0a7e25 */ /* 0x000fe4000f8e020b */
[----:B------:R-:W4:Y:S04]  /*0320*/  LDG.E R18, desc[UR18][R24.64] ;  /* 0x0000001218127981 */ /* 0x000f28000c1e1900 */
[----:B------:R-:W4:Y:S01]  /*0330*/  LDG.E R17, desc[UR18][R2.64+-0x8] ;  /* 0xfffff81202117981 */ /* 0x000f22000c1e1900 */
[----:B0-----:R-:W-:-:S02]  /*0340*/  HFMA2 R9, -RZ, RZ, 0, 2.384185791015625e-07 ;  /* 0x00000004ff097431 */ /* 0x001fc400000001ff */
[----:B------:R-:W-:Y:S01]  /*0350*/  IMAD.MOV.U32 R7, RZ, RZ, 0x4 ;  /* 0x00000004ff077424 */ /* 0x000fe200078e00ff */
[----:B------:R0:W5:Y:S01]  /*0360*/  LDG.E R16, desc[UR18][R10.64] ;  /* 0x000000120a107981 */ /* 0x000162000c1e1900 */
[----:B------:R-:W-:-:S03]  /*0370*/  IMAD.WIDE R4, R14, R5, UR10 ;  /* 0x0000000a0e047e25 */ /* 0x000fc6000f8e0205 */
[----:B------:R-:W5:Y:S01]  /*0380*/  LDG.E R15, desc[UR18][R2.64+-0x4] ;  /* 0xfffffc12020f7981 */ /* 0x000f62000c1e1900 */
[C---:B------:R-:W-:Y:S01]  /*0390*/  IMAD.WIDE R6, R14.reuse, R7, UR12 ;  /* 0x0000000c0e067e25 */ /* 0x040fe2000f8e0207 */
[----:B------:R-:W-:Y:S02]  /*03a0*/  MOV R27, 0x4 ;  /* 0x00000004001b7802 */ /* 0x000fe40000000f00 */
[----:B------:R1:W5:Y:S01]  /*03b0*/  LDG.E R4, desc[UR18][R4.64] ;  /* 0x0000001204047981 */ /* 0x000362000c1e1900 */
[----:B------:R-:W-:-:S03]  /*03c0*/  IMAD.WIDE R8, R14, R9, UR14 ;  /* 0x0000000e0e087e25 */ /* 0x000fc6000f8e0209 */
[----:B------:R-:W5:Y:S01]  /*03d0*/  LDG.E R23, desc[UR18][R2.64] ;  /* 0x0000001202177981 */ /* 0x000f62000c1e1900 */
[----:B0-----:R-:W-:-:S03]  /*03e0*/  IMAD.WIDE R10, R14, R27, UR16 ;  /* 0x000000100e0a7e25 */ /* 0x001fc6000f8e021b */
[----:B------:R-:W5:Y:S04]  /*03f0*/  LDG.E R7, desc[UR18][R6.64] ;  /* 0x0000001206077981 */ /* 0x000f68000c1e1900 */
[----:B------:R-:W5:Y:S04]  /*0400*/  LDG.E R24, desc[UR18][R2.64+0x4] ;  /* 0x0000041202187981 */ /* 0x000f68000c1e1900 */
[----:B------:R-:W5:Y:S04]  /*0410*/  LDG.E R8, desc[UR18][R8.64] ;  /* 0x0000001208087981 */ /* 0x000f68000c1e1900 */
[----:B------:R-:W5:Y:S04]  /*0420*/  LDG.E R25, desc[UR18][R2.64+0x8] ;  /* 0x0000081202197981 */ /* 0x000f68000c1e1900 */
[----:B------:R-:W5:Y:S04]  /*0430*/  LDG.E R10, desc[UR18][R10.64] ;  /* 0x000000120a0a7981 */ /* 0x000f68000c1e1900 */
[----:B------:R0:W5:Y:S01]  /*0440*/  LDG.E R27, desc[UR18][R2.64+0xc] ;  /* 0x00000c12021b7981 */ /* 0x000162000c1e1900 */
[----:B------:R-:W-:-:S04]  /*0450*/  UIADD3 UR5, UPT, UPT, UR5, 0x8, URZ ;  /* 0x0000000805057890 */ /* 0x000fc8000fffe0ff */
[----:B------:R-:W-:Y:S01]  /*0460*/  UISETP.NE.AND UP0, UPT, UR5, URZ, UPT ;  /* 0x000000ff0500728c */ /* 0x000fe2000bf05270 */
[----:B-1----:R-:W-:Y:S02]  /*0470*/  MOV R5, UR20 ;  /* 0x0000001400057c02 */ /* 0x002fe40008000f00 */
[----:B0-----:R-:W-:Y:S02]  /*0480*/  IADD3 R2, P0, PT, R2, 0x20, RZ ;  /* 0x0000002002027810 */ /* 0x001fe40007f1e0ff */
[----:B------:R-:W-:Y:S02]  /*0490*/  LEA R14, R5, R14, 0x3 ;  /* 0x0000000e050e7211 */ /* 0x000fe400078e18ff */
[----:B------:R-:W-:Y:S01]  /*04a0*/  IADD3.X R3, PT, PT, RZ, R3, RZ, P0, !PT ;  /* 0x00000003ff037210 */ /* 0x000fe200007fe4ff */
[----:B--2---:R-:W-:-:S04]  /*04b0*/  FFMA R22, R21, R22, R12 ;  /* 0x0000001615167223 */ /* 0x004fc8000000000c */
[----:B---3--:R-:W-:-:S04]  /*04c0*/  FFMA R20, R19, R20, R22 ;  /* 0x0000001413147223 */ /* 0x008fc80000000016 */
[----:B----4-:R-:W-:-:S04]  /*04d0*/  FFMA R18, R17, R18, R20 ;  /* 0x0000001211127223 */ /* 0x010fc80000000014 */
[----:B-----5:R-:W-:-:S04]  /*04e0*/  FFMA R16, R15, R16, R18 ;  /* 0x000000100f107223 */ /* 0x020fc80000000012 */
[----:B------:R-:W-:-:S04]  /*04f0*/  FFMA R23, R23, R4, R16 ;  /* 0x0000000417177223 */ /* 0x000fc80000000010 */
[----:B------:R-:W-:-:S04]  /*0500*/  FFMA R24, R24, R7, R23 ;  /* 0x0000000718187223 */ /* 0x000fc80000000017 */
[----:B------:R-:W-:-:S04]  /*0510*/  FFMA R8, R25, R8, R24 ;  /* 0x0000000819087223 */ /* 0x000fc80000000018 */
[----:B------:R-:W-:Y:S01]  /*0520*/  FFMA R12, R27, R10, R8 ;  /* 0x0000000a1b0c7223 */ /* 0x000fe20000000008 */
[----:B------:R-:W-:Y:S06]  /*0530*/  BRA.U UP0, `(.L_x_2) ;  /* 0xfffffffd003c7547 */ /* 0x000fec000b83ffff */
.L_x_1:
[----:B------:R-:W-:-:S04]  /*0540*/  ULOP3.LUT UR6, UR20, 0x7, URZ, 0xc0, !UPT ;  /* 0x0000000714067892 */ /* 0x000fc8000f8ec0ff */
[----:B------:R-:W-:-:S09]  /*0550*/  UISETP.NE.AND UP0, UPT, UR6, URZ, UPT ;  /* 0x000000ff0600728c */ /* 0x000fd2000bf05270 */
[----:B------:R-:W-:Y:S05]  /*0560*/  BRA.U !UP0, `(.L_x_3) ;  /* 0x0000000508387547 */ /* 0x000fea000b800000 */
[----:B------:R-:W-:Y:S02]  /*0570*/  UISETP.GE.U32.AND UP0, UPT, UR6, 0x4, UPT ;  /* 0x000000040600788c */ /* 0x000fe4000bf06070 */
[----:B------:R-:W-:-:S04]  /*0580*/  ULOP3.LUT UR5, UR20, 0x3, URZ, 0xc0, !UPT ;  /* 0x0000000314057892 */ /* 0x000fc8000f8ec0ff */
[----:B------:R-:W-:-:S03]  /*0590*/  UISETP.NE.AND UP1, UPT, UR5, URZ, UPT ;  /* 0x000000ff0500728c */ /* 0x000fc6000bf25270 */
[----:B------:R-:W-:Y:S08]  /*05a0*/  BRA.U !UP0, `(.L_x_4) ;  /* 0x00000001087c7547 */ /* 0x000ff0000b800000 */
[----:B------:R-:W1:Y:S01]  /*05b0*/  LDC.64 R6, c[0x0][0x388] ;  /* 0x0000e200ff067b82 */ /* 0x000e620000000a00 */
[----:B------:R-:W2:Y:S01]  /*05c0*/  LDCU.64 UR6, c[0x0][0x380] ;  /* 0x00007000ff0677ac */ /* 0x000ea20008000a00 */
[----:B------:R-:W-:Y:S01]  /*05d0*/  IMAD.U32 R9, RZ, RZ, UR4 ;  /* 0x00000004ff097e24 */ /* 0x000fe2000f8e00ff */
[C---:B------:R-:W-:Y:S02]  /*05e0*/  IADD3 R3, PT, PT, R13.reuse, UR4, RZ ;  /* 0x000000040d037c10 */ /* 0x040fe4000fffe0ff */
[----:B------:R-:W-:Y:S01]  /*05f0*/  IADD3 R10, P0, PT, R13, UR4, RZ ;  /* 0x000000040d0a7c10 */ /* 0x000fe2000ff1e0ff */
[----:B------:R-:W-:Y:S01]  /*0600*/  IMAD R9, R9, UR20, R0 ;  /* 0x0000001409097c24 */ /* 0x000fe2000f8e0200 */
[----:B------:R-:W-:Y:S01]  /*0610*/  MOV R11, UR20 ;  /* 0x00000014000b7c02 */ /* 0x000fe20008000f00 */
[----:B------:R-:W3:Y:S01]  /*0620*/  LDC.64 R4, c[0x0][0x380] ;  /* 0x0000e000ff047b82 */ /* 0x000ee20000000a00 */
[----:B------:R-:W-:Y:S01]  /*0630*/  MOV R15, UR20 ;  /* 0x00000014000f7c02 */ /* 0x000fe20008000f00 */
[----:B-1----:R-:W-:Y:S01]  /*0640*/  IMAD.WIDE R6, R9, 0x4, R6 ;  /* 0x0000000409067825 */ /* 0x002fe200078e0206 */
[----:B------:R-:W-:-:S05]  /*0650*/  MOV R9, UR20 ;  /* 0x0000001400097c02 */ /* 0x000fca0008000f00 */
[----:B------:R-:W-:Y:S02]  /*0660*/  IMAD.WIDE R8, R9, 0x4, R6 ;  /* 0x0000000409087825 */ /* 0x000fe400078e0206 */
[----:B0-----:R-:W4:Y:S02]  /*0670*/  LDG.E R6, desc[UR18][R6.64] ;  /* 0x0000001206067981 */ /* 0x001f24000c1e1900 */
[----:B---3--:R-:W-:Y:S01]  /*0680*/  IMAD.WIDE.U32 R4, R3, 0x4, R4 ;  /* 0x0000000403047825 */ /* 0x008fe200078e0004 */
[----:B------:R-:W-:Y:S01]  /*0690*/  IADD3.X R3, PT, PT, RZ, RZ, RZ, P0, !PT ;  /* 0x000000ffff037210 */ /* 0x000fe200007fe4ff */
[----:B------:R-:W3:Y:S01]  /*06a0*/  LDG.E R17, desc[UR18][R8.64] ;  /* 0x0000001208117981 */ /* 0x000ee2000c1e1900 */
[----:B--2---:R-:W-:-:S03]  /*06b0*/  LEA R2, P0, R10, UR6, 0x2 ;  /* 0x000000060a027c11 */ /* 0x004fc6000f8010ff */
[----:B------:R-:W4:Y:S01]  /*06c0*/  LDG.E R5, desc[UR18][R4.64] ;  /* 0x0000001204057981 */ /* 0x000f22000c1e1900 */
[----:B------:R-:W-:Y:S01]  /*06d0*/  LEA.HI.X R3, R10, UR7, R3, 0x2, P0 ;  /* 0x000000070a037c11 */ /* 0x000fe200080f1403 */
[----:B------:R-:W-:-:S04]  /*06e0*/  IMAD.WIDE R10, R11, 0x4, R8 ;  /* 0x000000040b0a7825 */ /* 0x000fc800078e0208 */
[----:B------:R-:W3:Y:S01]  /*06f0*/  LDG.E R16, desc[UR18][R2.64+0x4] ;  /* 0x0000041202107981 */ /* 0x000ee2000c1e1900 */
[----:B------:R-:W-:-:S03]  /*0700*/  IMAD.WIDE R14, R15, 0x4, R10 ;  /* 0x000000040f0e7825 */ /* 0x000fc600078e020a */
[----:B------:R-:W2:Y:S04]  /*0710*/  LDG.E R19, desc[UR18][R10.64] ;  /* 0x000000120a137981 */ /* 0x000ea8000c1e1900 */
[----:B------:R-:W2:Y:S04]  /*0720*/  LDG.E R18, desc[UR18][R2.64+0x8] ;  /* 0x0000081202127981 */ /* 0x000ea8000c1e1900 */
[----:B------:R-:W5:Y:S04]  /*0730*/  LDG.E R20, desc[UR18][R2.64+0xc] ;  /* 0x00000c1202147981 */ /* 0x000f68000c1e1900 */
[----:B------:R-:W5:Y:S01]  /*0740*/  LDG.E R14, desc[UR18][R14.64] ;  /* 0x000000120e0e7981 */ /* 0x000f62000c1e1900 */
[----:B------:R-:W-:Y:S01]  /*0750*/  UIADD3 UR4, UPT, UPT, UR4, 0x4, URZ ;  /* 0x0000000404047890 */ /* 0x000fe2000fffe0ff */
[----:B----4-:R-:W-:-:S04]  /*0760*/  FFMA R5, R5, R6, R12 ;  /* 0x0000000605057223 */ /* 0x010fc8000000000c */
[----:B---3--:R-:W-:-:S04]  /*0770*/  FFMA R5, R16, R17, R5 ;  /* 0x0000001110057223 */ /* 0x008fc80000000005 */
[----:B--2---:R-:W-:-:S04]  /*0780*/  FFMA R5, R18, R19, R5 ;  /* 0x0000001312057223 */ /* 0x004fc80000000005 */
[----:B-----5:R-:W-:-:S07]  /*0790*/  FFMA R12, R20, R14, R5 ;  /* 0x0000000e140c7223 */ /* 0x020fce0000000005 */
.L_x_4:
[----:B------:R-:W-:Y:S05]  /*07a0*/  BRA.U !UP1, `(.L_x_3) ;  /* 0x0000000109a87547 */ /* 0x000fea000b800000 */
[----:B------:R-:W-:Y:S01]  /*07b0*/  UISETP.NE.AND UP0, UPT, UR5, 0x1, UPT ;  /* 0x000000010500788c */ /* 0x000fe2000bf05270 */
[----:B------:R-:W-:Y:S01]  /*07c0*/  MOV R7, UR4 ;  /* 0x0000000400077c02 */ /* 0x000fe20008000f00 */
[----:B------:R-:W-:Y:S02]  /*07d0*/  ULOP3.LUT UR5, UR20, 0x1, URZ, 0xc0, !UPT ;  /* 0x0000000114057892 */ /* 0x000fe4000f8ec0ff */
[----:B------:R-:W-:Y:S02]  /*07e0*/  MOV R15, UR20 ;  /* 0x00000014000f7c02 */ /* 0x000fe40008000f00 */
[----:B------:R-:W-:Y:S01]  /*07f0*/  UISETP.NE.U32.AND UP1, UPT, UR5, 0x1, UPT ;  /* 0x000000010500788c */ /* 0x000fe2000bf25070 */
[----:B------:R-:W-:-:S04]  /*0800*/  PLOP3.LUT P1, PT, PT, PT, UP0, 0x80, 0x8 ;  /* 0x000000000008781c */ /* 0x000fc80003f2f008 */
[----:B------:R-:W1:Y:S01]  /*0810*/  @UP0 LDCU.128 UR8, c[0x0][0x380] ;  /* 0x00007000ff0807ac */ /* 0x000e620008000c00 */
[----:B------:R-:W-:Y:S01]  /*0820*/  PLOP3.LUT P0, PT, PT, PT, UP1, 0x80, 0x8 ;  /* 0x000000000008781c */ /* 0x000fe20003f0f018 */
[----:B------:R-:W2:Y:S04]  /*0830*/  @UP0 LDCU.64 UR6, c[0x0][0x380] ;  /* 0x00007000ff0607ac */ /* 0x000ea80008000a00 */
[----:B------:R-:W3:Y:S03]  /*0840*/  @!UP1 LDCU.128 UR12, c[0x0][0x380] ;  /* 0x00007000ff0c97ac */ /* 0x000ee60008000c00 */
[C---:B------:R-:W-:Y:S02]  /*0850*/  @P1 IADD3 R3, PT, PT, R13.reuse, UR4, RZ ;  /* 0x000000040d031c10 */ /* 0x040fe4000fffe0ff */
[----:B------:R-:W-:Y:S01]  /*0860*/  @P1 IADD3 R6, P2, PT, R13, UR4, RZ ;  /* 0x000000040d061c10 */ /* 0x000fe2000ff5e0ff */
[----:B------:R-:W-:Y:S01]  /*0870*/  @UP0 UIADD3 UR4, UPT, UPT, UR4, 0x2, URZ ;  /* 0x0000000204040890 */ /* 0x000fe2000fffe0ff */
[----:B-1----:R-:W-:Y:S01]  /*0880*/  MOV R11, UR9 ;  /* 0x00000009000b7c02 */ /* 0x002fe20008000f00 */
[----:B------:R-:W-:Y:S01]  /*0890*/  IMAD.U32 R10, RZ, RZ, UR8 ;  /* 0x00000008ff0a7e24 */ /* 0x000fe2000f8e00ff */
[----:B------:R-:W-:-:S02]  /*08a0*/  MOV R4, UR10 ;  /* 0x0000000a00047c02 */ /* 0x000fc40008000f00 */
[----:B------:R-:W-:Y:S01]  /*08b0*/  MOV R5, UR11 ;  /* 0x0000000b00057c02 */ /* 0x000fe20008000f00 */
[----:B------:R-:W-:-:S04]  /*08c0*/  @P1 IMAD.WIDE.U32 R10, R3, 0x4, R10 ;  /* 0x00000004030a1825 */ /* 0x000fc800078e000a */
[----:B------:R-:W-:Y:S01]  /*08d0*/  @P1 IMAD R3, R7, UR20, R0 ;  /* 0x0000001407031c24 */ /* 0x000fe2000f8e0200 */
[----:B------:R-:W-:Y:S01]  /*08e0*/  @P1 IADD3.X R7, PT, PT, RZ, RZ, RZ, P2, !PT ;  /* 0x000000ffff071210 */ /* 0x000fe200017fe4ff */
[----:B------:R-:W-:Y:S01]  /*08f0*/  IMAD.U32 R19, RZ, RZ, UR4 ;  /* 0x00000004ff137e24 */ /* 0x000fe2000f8e00ff */
[C---:B--2---:R-:W-:Y:S01]  /*0900*/  @P1 LEA R2, P2, R6.reuse, UR6, 0x2 ;  /* 0x0000000606021c11 */ /* 0x044fe2000f8410ff */
[----:B------:R-:W-:Y:S01]  /*0910*/  @P1 IMAD.WIDE R4, R3, 0x4, R4 ;  /* 0x0000000403041825 */ /* 0x000fe200078e0204 */
[----:B------:R-:W-:Y:S01]  /*0920*/  @!P0 IADD3 R17, PT, PT, R13, UR4, RZ ;  /* 0x000000040d118c10 */ /* 0x000fe2000fffe0ff */
[----:B0-----:R-:W2:Y:S01]  /*0930*/  @P1 LDG.E R11, desc[UR18][R10.64] ;  /* 0x000000120a0b1981 */ /* 0x001ea2000c1e1900 */
[----:B------:R-:W-:Y:S01]  /*0940*/  @P1 LEA.HI.X R3, R6, UR7, R7, 0x2, P2 ;  /* 0x0000000706031c11 */ /* 0x000fe200090f1407 */
[----:B------:R-:W-:Y:S01]  /*0950*/  @!P0 IMAD R19, R19, UR20, R0 ;  /* 0x0000001413138c24 */ /* 0x000fe2000f8e0200 */
[----:B---3--:R-:W-:Y:S01]  /*0960*/  MOV R6, UR12 ;  /* 0x0000000c00067c02 */ /* 0x008fe20008000f00 */
[----:B------:R-:W-:Y:S01]  /*0970*/  @P1 IMAD.WIDE R14, R15, 0x4, R4 ;  /* 0x000000040f0e1825 */ /* 0x000fe200078e0204 */
[----:B------:R-:W-:Y:S01]  /*0980*/  MOV R7, UR13 ;  /* 0x0000000d00077c02 */ /* 0x000fe20008000f00 */
[----:B------:R-:W2:Y:S01]  /*0990*/  @P1 LDG.E R4, desc[UR18][R4.64] ;  /* 0x0000001204041981 */ /* 0x000ea2000c1e1900 */
[----:B------:R-:W-:-:S02]  /*09a0*/  MOV R8, UR14 ;  /* 0x0000000e00087c02 */ /* 0x000fc40008000f00 */
[----:B------:R-:W-:Y:S01]  /*09b0*/  MOV R9, UR15 ;  /* 0x0000000f00097c02 */ /* 0x000fe20008000f00 */
[----:B------:R-:W-:Y:S01]  /*09c0*/  @!P0 IMAD.WIDE.U32 R6, R17, 0x4, R6 ;  /* 0x0000000411068825 */ /* 0x000fe200078e0006 */
[----:B------:R-:W3:Y:S03]  /*09d0*/  @P1 LDG.E R14, desc[UR18][R14.64] ;  /* 0x000000120e0e1981 */ /* 0x000ee6000c1e1900 */
[----:B------:R-:W-:Y:S01]  /*09e0*/  @!P0 IMAD.WIDE R8, R19, 0x4, R8 ;  /* 0x0000000413088825 */ /* 0x000fe200078e0208 */
[----:B------:R-:W3:Y:S04]  /*09f0*/  @P1 LDG.E R2, desc[UR18][R2.64+0x4] ;  /* 0x0000041202021981 */ /* 0x000ee8000c1e1900 */
[----:B------:R-:W4:Y:S04]  /*0a00*/  @!P0 LDG.E R7, desc[UR18][R6.64] ;  /* 0x0000001206078981 */ /* 0x000f28000c1e1900 */
[----:B------:R-:W4:Y:S01]  /*0a10*/  @!P0 LDG.E R8, desc[UR18][R8.64] ;  /* 0x0000001208088981 */ /* 0x000f22000c1e1900 */
[----:B--2---:R-:W-:-:S04]  /*0a20*/  @P1 FFMA R11, R11, R4, R12 ;  /* 0x000000040b0b1223 */ /* 0x004fc8000000000c */
[----:B---3--:R-:W-:-:S04]  /*0a30*/  @P1 FFMA R12, R2, R14, R11 ;  /* 0x0000000e020c1223 */ /* 0x008fc8000000000b */
[----:B----4-:R-:W-:-:S07]  /*0a40*/  @!P0 FFMA R12, R7, R8, R12 ;  /* 0x00000008070c8223 */ /* 0x010fce000000000c */
.L_x_3:
[----:B------:R-:W1:Y:S01]  /*0a50*/  LDC.64 R2, c[0x0][0x390] ;  /* 0x0000e400ff027b82 */ /* 0x000e620000000a00 */
[----:B------:R-:W-:-:S05]  /*0a60*/  IADD3 R13, PT, PT, R0, R13, RZ ;  /* 0x0000000d000d7210 */ /* 0x000fca0007ffe0ff */
[----:B-1----:R-:W-:-:S05]  /*0a70*/  IMAD.WIDE R2, R13, 0x4, R2 ;  /* 0x000000040d027825 */ /* 0x002fca00078e0202 */
[----:B0-----:R-:W-:Y:S01]  /*0a80*/  STG.E desc[UR18][R2.64], R12 ;  /* 0x0000000c02007986 */ /* 0x001fe2000c101912 */
[----:B------:R-:W-:Y:S05]  /*0a90*/  EXIT ;  /* 0x000000000000794d */ /* 0x000fea0003800000 */
.L_x_5:
        /* <DEDUP_REMOVED lines=14> */
.L_x_13:


//--------------------- .text._Z14cudaMatrixMultPfS_S_i --------------------------
	.section	.text._Z14cudaMatrixMultPfS_S_i,"ax",@progbits
	.align	128
        .global         _Z14cudaMatrixMultPfS_S_i
        .type           _Z14cudaMatrixMultPfS_S_i,@function
        .size           _Z14cudaMatrixMultPfS_S_i,(.L_x_14 - _Z14cudaMatrixMultPfS_S_i)
        .other          _Z14cudaMatrixMultPfS_S_i,@"STO_CUDA_ENTRY STV_DEFAULT"
_Z14cudaMatrixMultPfS_S_i:
.text._Z14cudaMatrixMultPfS_S_i:
[----:B------:R-:W-:Y:S01]  /*0000*/  LDC R1, c[0x0][0x37c] ;  /* 0x0000df00ff017b82 */ /* 0x000fe20000000800 */
[----:B------:R-:W0:Y:S07]  /*0010*/  S2R R0, SR_TID.X ;  /* 0x0000000000007919 */ /* 0x000e2e0000002100 */
[----:B------:R-:W1:Y:S01]  /*0020*/  S2UR UR4, SR_CTAID.X ;  /* 0x00000000000479c3 */ /* 0x000e620000002500 */
[----:B------:R-:W2:Y:S07]  /*0030*/  LDCU.64 UR6, c[0x0][0x390] ;  /* 0x00007200ff0677ac */ /* 0x000eae0008000a00 */
[----:B------:R-:W1:Y:S02]  /*0040*/  LDC R3, c[0x0][0x398] ;  /* 0x0000e600ff037b82 */ /* 0x000e640000000800 */
[----:B-1----:R-:W-:Y:S01]  /*0050*/  IMAD R5, R3, UR4, RZ ;  /* 0x0000000403057c24 */ /* 0x002fe2000f8e02ff */
[----:B------:R-:W1:Y:S04]  /*0060*/  LDCU.64 UR4, c[0x0][0x358] ;  /* 0x00006b00ff0477ac */ /* 0x000e680008000a00 */
[----:B------:R-:W-:-:S02]  /*0070*/  SHF.R.S32.HI R2, RZ, 0x1f, R5 ;  /* 0x0000001fff027819 */ /* 0x000fc40000011405 */
[----:B0-----:R-:W-:-:S04]  /*0080*/  IADD3 R4, P0, PT, R5, R0, RZ ;  /* 0x0000000005047210 */ /* 0x001fc80007f1e0ff */
[----:B------:R-:W-:Y:S02]  /*0090*/  IADD3.X R7, PT, PT, RZ, R2, RZ, P0, !PT ;  /* 0x00000002ff077210 */ /* 0x000fe400007fe4ff */
[----:B------:R-:W-:Y:S02]  /*00a0*/  ISETP.GE.AND P0, PT, R3, 0x1, PT ;  /* 0x000000010300780c */ /* 0x000fe40003f06270 */
[----:B--2---:R-:W-:-:S04]  /*00b0*/  LEA R10, P1, R4, UR6, 0x2 ;  /* 0x00000006040a7c11 */ /* 0x004fc8000f8210ff */
[----:B------:R-:W-:-:S05]  /*00c0*/  LEA.HI.X R11, R4, UR7, R7, 0x2, P1 ;  /* 0x00000007040b7c11 */ /* 0x000fca00088f1407 */
[----:B-1----:R0:W-:Y:S02]  /*00d0*/  STG.E desc[UR4][R10.64], RZ ;  /* 0x000000ff0a007986 */ /* 0x0021e4000c101904 */
[----:B------:R-:W-:Y:S05]  /*00e0*/  @!P0 EXIT ;  /* 0x000000000000894d */ /* 0x000fea0003800000 */
[C---:B------:R-:W-:Y:S01]  /*00f0*/  ISETP.GE.U32.AND P1, PT, R3.reuse, 0x8, PT ;  /* 0x000000080300780c */ /* 0x040fe20003f26070 */
[----:B------:R-:W-:Y:S01]  /*0100*/  IMAD.MOV.U32 R6, RZ, RZ, RZ ;  /* 0x000000ffff067224 */ /* 0x000fe200078e00ff */
[----:B------:R-:W-:-:S04]  /*0110*/  LOP3.LUT R4, R3, 0x7, RZ, 0xc0, !PT ;  /* 0x0000000703047812 */ /* 0x000fc800078ec0ff */
[----:B------:R-:W-:-:S07]  /*0120*/  ISETP.NE.AND P0, PT, R4, RZ, PT ;  /* 0x000000ff0400720c */ /* 0x000fce0003f05270 */
[----:B------:R-:W-:Y:S06]  /*0130*/  @!P1 BRA `(.L_x_6) ;  /* 0x0000000400249947 */ /* 0x000fec0003800000 */
[----:B------:R-:W1:Y:S01]  /*0140*/  LDC.64 R14, c[0x0][0x388] ;  /* 0x0000e200ff0e7b82 */ /* 0x000e620000000a00 */
[C---:B------:R-:W-:Y:S01]  /*0150*/  LOP3.LUT R6, R3.reuse, 0x7ffffff8, RZ, 0xc0, !PT ;  /* 0x7ffffff803067812 */ /* 0x040fe200078ec0ff */
[C---:B------:R-:W-:Y:S01]  /*0160*/  IMAD.SHL.U32 R9, R3.reuse, 0x8, RZ ;  /* 0x0000000803097824 */ /* 0x040fe200078e00ff */
[----:B------:R-:W-:Y:S01]  /*0170*/  IADD3 R7, PT, PT, R0, R3, RZ ;  /* 0x0000000300077210 */ /* 0x000fe20007ffe0ff */
[C-C-:B------:R-:W-:Y:S01]  /*0180*/  IMAD R24, R3.reuse, 0x3, R0.reuse ;  /* 0x0000000303187824 */ /* 0x140fe200078e0200 */
[C---:B------:R-:W-:Y:S01]  /*0190*/  LEA R8, R3.reuse, R0, 0x1 ;  /* 0x0000000003087211 */ /* 0x040fe200078e08ff */
[C-C-:B------:R-:W-:Y:S01]  /*01a0*/  IMAD R25, R3.reuse, 0x4, R0.reuse ;  /* 0x0000000403197824 */ /* 0x140fe200078e0200 */
[----:B------:R-:W-:Y:S01]  /*01b0*/  IADD3 R26, PT, PT, -R6, RZ, RZ ;  /* 0x000000ff061a7210 */ /* 0x000fe20007ffe1ff */
[----:B------:R-:W2:Y:S01]  /*01c0*/  LDC.64 R18, c[0x0][0x380] ;  /* 0x0000e000ff127b82 */ /* 0x000ea20000000a00 */
[C-C-:B------:R-:W-:Y:S02]  /*01d0*/  IMAD R27, R3.reuse, 0x5, R0.reuse ;  /* 0x00000005031b7824 */ /* 0x140fe400078e0200 */
[----:B------:R-:W-:-:S02]  /*01e0*/  IMAD R28, R3, 0x6, R0 ;  /* 0x00000006031c7824 */ /* 0x000fc400078e0200 */
[----:B------:R-:W-:Y:S01]  /*01f0*/  IMAD R29, R3, 0x7, R0 ;  /* 0x00000007031d7824 */ /* 0x000fe200078e0200 */
[----:B-1----:R-:W-:-:S04]  /*0200*/  LEA R14, P1, R0, R14, 0x2 ;  /* 0x0000000e000e7211 */ /* 0x002fc800078210ff */
[----:B------:R-:W-:Y:S02]  /*0210*/  LEA.HI.X R15, R0, R15, RZ, 0x2, P1 ;  /* 0x0000000f000f7211 */ /* 0x000fe400008f14ff */
[----:B--2---:R-:W-:-:S04]  /*0220*/  LEA R18, P2, R5, R18, 0x2 ;  /* 0x0000001205127211 */ /* 0x004fc800078410ff */
[----:B------:R-:W-:Y:S02]  /*0230*/  LEA.HI.X R19, R5, R19, R2, 0x2, P2 ;  /* 0x0000001305137211 */ /* 0x000fe400010f1402 */
[----:B------:R-:W-:-:S05]  /*0240*/  IADD3 R18, P1, PT, R18, 0x10, RZ ;  /* 0x0000001012127810 */ /* 0x000fca0007f3e0ff */
[----:B------:R-:W-:-:S08]  /*0250*/  IMAD.X R19, RZ, RZ, R19, P1 ;  /* 0x000000ffff137224 */ /* 0x000fd000008e0613 */
.L_x_7:
[----:B------:R-:W-:Y:S01]  /*0260*/  MOV R12, R18 ;  /* 0x00000012000c7202 */ /* 0x000fe20000000f00 */
[----:B------:R-:W1:Y:S01]  /*0270*/  LDC.64 R16, c[0x0][0x388] ;  /* 0x0000e200ff107b82 */ /* 0x000e620000000a00 */
[----:B------:R-:W-:Y:S02]  /*0280*/  MOV R13, R19 ;  /* 0x00000013000d7202 */ /* 0x000fe40000000f00 */
[----:B------:R-:W2:Y:S04]  /*0290*/  LDG.E R19, desc[UR4][R14.64] ;  /* 0x000000040e137981 */ /* 0x000ea8000c1e1900 */
[----:B------:R-:W2:Y:S02]  /*02a0*/  LDG.E R18, desc[UR4][R12.64+-0x10] ;  /* 0xfffff0040c127981 */ /* 0x000ea4000c1e1900 */
[----:B--2---:R-:W-:Y:S01]  /*02b0*/  FMUL R21, R18, R19 ;  /* 0x0000001312157220 */ /* 0x004fe20000400000 */
[----:B-1----:R-:W-:-:S04]  /*02c0*/  IMAD.WIDE.U32 R18, R7, 0x4, R16 ;  /* 0x0000000407127825 */ /* 0x002fc800078e0010 */
[----:B------:R1:W-:Y:S04]  /*02d0*/  STG.E desc[UR4][R10.64], R21 ;  /* 0x000000150a007986 */ /* 0x0003e8000c101904 */
        /* <DEDUP_REMOVED lines=23> */
[----:B------:R-:W-:-:S04]  /*0450*/  IMAD.WIDE.U32 R22, R28, 0x4, R16 ;  /* 0x000000041c167825 */ /* 0x000fc800078e0010 */
[----:B------:R2:W-:Y:S04]  /*0460*/  STG.E desc[UR4][R10.64], R19 ;  /* 0x000000130a007986 */ /* 0x0005e8000c101904 */
[----:B------:R-:W3:Y:S04]  /*0470*/  LDG.E R23, desc[UR4][R22.64] ;  /* 0x0000000416177981 */ /* 0x000ee8000c1e1900 */
[----:B------:R-:W3:Y:S01]  /*0480*/  LDG.E R20, desc[UR4][R12.64+0x8] ;  /* 0x000008040c147981 */ /* 0x000ee2000c1e1900 */
[----:B------:R-:W-:-:S04]  /*0490*/  IMAD.WIDE.U32 R16, R29, 0x4, R16 ;  /* 0x000000041d107825 */ /* 0x000fc800078e0010 */
[----:B---3--:R-:W-:-:S05]  /*04a0*/  FMUL R23, R20, R23 ;  /* 0x0000001714177220 */ /* 0x008fca0000400000 */
[----:B------:R3:W-:Y:S04]  /*04b0*/  STG.E desc[UR4][R10.64], R23 ;  /* 0x000000170a007986 */ /* 0x0007e8000c101904 */
[----:B------:R-:W4:Y:S04]  /*04c0*/  LDG.E R17, desc[UR4][R16.64] ;  /* 0x0000000410117981 */ /* 0x000f28000c1e1900 */
[----:B-1----:R-:W4:Y:S01]  /*04d0*/  LDG.E R18, desc[UR4][R12.64+0xc] ;  /* 0x00000c040c127981 */ /* 0x002f22000c1e1900 */
[----:B------:R-:W-:Y:S01]  /*04e0*/  VIADD R26, R26, 0x8 ;  /* 0x000000081a1a7836 */ /* 0x000fe20000000000 */
[C---:B------:R-:W-:Y:S01]  /*04f0*/  IADD3 R7, PT, PT, R9.reuse, R7, RZ ;  /* 0x0000000709077210 */ /* 0x040fe20007ffe0ff */
[C---:B------:R-:W-:Y:S01]  /*0500*/  IMAD.WIDE.U32 R14, R9.reuse, 0x4, R14 ;  /* 0x00000004090e7825 */ /* 0x040fe200078e000e */
[----:B------:R-:W-:-:S02]  /*0510*/  IADD3 R24, PT, PT, R9, R24, RZ ;  /* 0x0000001809187210 */ /* 0x000fc40007ffe0ff */
[C---:B------:R-:W-:Y:S01]  /*0520*/  IADD3 R25, PT, PT, R9.reuse, R25, RZ ;  /* 0x0000001909197210 */ /* 0x040fe20007ffe0ff */
[C---:B------:R-:W-:Y:S01]  /*0530*/  IMAD.IADD R8, R9.reuse, 0x1, R8 ;  /* 0x0000000109087824 */ /* 0x040fe200078e0208 */
[C---:B------:R-:W-:Y:S01]  /*0540*/  IADD3 R28, PT, PT, R9.reuse, R28, RZ ;  /* 0x0000001c091c7210 */ /* 0x040fe20007ffe0ff */
[C---:B------:R-:W-:Y:S01]  /*0550*/  IMAD.IADD R27, R9.reuse, 0x1, R27 ;  /* 0x00000001091b7824 */ /* 0x040fe200078e021b */
[----:B------:R-:W-:Y:S01]  /*0560*/  IADD3 R29, PT, PT, R9, R29, RZ ;  /* 0x0000001d091d7210 */ /* 0x000fe20007ffe0ff */
[----:B----4-:R-:W-:Y:S01]  /*0570*/  FMUL R21, R18, R17 ;  /* 0x0000001112157220 */ /* 0x010fe20000400000 */
[----:B------:R-:W-:-:S04]  /*0580*/  IADD3 R18, P1, PT, R12, 0x20, RZ ;  /* 0x000000200c127810 */ /* 0x000fc80007f3e0ff */
[----:B--2---:R-:W-:Y:S02]  /*0590*/  IADD3.X R19, PT, PT, RZ, R13, RZ, P1, !PT ;  /* 0x0000000dff137210 */ /* 0x004fe40000ffe4ff */
[----:B------:R-:W-:Y:S01]  /*05a0*/  ISETP.NE.AND P1, PT, R26, RZ, PT ;  /* 0x000000ff1a00720c */ /* 0x000fe20003f25270 */
[----:B------:R3:W-:-:S12]  /*05b0*/  STG.E desc[UR4][R10.64], R21 ;  /* 0x000000150a007986 */ /* 0x0007d8000c101904 */
[----:B---3--:R-:W-:Y:S05]  /*05c0*/  @P1 BRA `(.L_x_7) ;  /* 0xfffffffc00241947 */ /* 0x008fea000383ffff */
.L_x_6:
[----:B------:R-:W-:Y:S05]  /*05d0*/  @!P0 EXIT ;  /* 0x000000000000894d */ /* 0x000fea0003800000 */
[----:B------:R-:W-:Y:S02]  /*05e0*/  ISETP.GE.U32.AND P1, PT, R4, 0x4, PT ;  /* 0x000000040400780c */ /* 0x000fe40003f26070 */
[----:B------:R-:W-:-:S04]  /*05f0*/  LOP3.LUT R20, R3, 0x3, RZ, 0xc0, !PT ;  /* 0x0000000303147812 */ /* 0x000fc800078ec0ff */
[----:B------:R-:W-:-:S07]  /*0600*/  ISETP.NE.AND P0, PT, R20, RZ, PT ;  /* 0x000000ff1400720c */ /* 0x000fce0003f05270 */
[----:B------:R-:W-:Y:S06]  /*0610*/  @!P1 BRA `(.L_x_8) ;  /* 0x00000000007c9947 */ /* 0x000fec0003800000 */
[----:B------:R-:W1:Y:S01]  /*0620*/  LDC.64 R16, c[0x0][0x380] ;  /* 0x0000e000ff107b82 */ /* 0x000e620000000a00 */
[----:B------:R-:W-:Y:S01]  /*0630*/  IADD3 R4, P1, PT, R5, R6, RZ ;  /* 0x0000000605047210 */ /* 0x000fe20007f3e0ff */
[----:B------:R-:W-:-:S04]  /*0640*/  IMAD R7, R6, R3, R0 ;  /* 0x0000000306077224 */ /* 0x000fc800078e0200 */
[----:B------:R-:W-:Y:S02]  /*0650*/  IMAD.X R9, RZ, RZ, R2, P1 ;  /* 0x000000ffff097224 */ /* 0x000fe400008e0602 */
[----:B------:R-:W2:Y:S01]  /*0660*/  LDC.64 R12, c[0x0][0x388] ;  /* 0x0000e200ff0c7b82 */ /* 0x000ea20000000a00 */
[----:B-1----:R-:W-:-:S04]  /*0670*/  LEA R8, P1, R4, R16, 0x2 ;  /* 0x0000001004087211 */ /* 0x002fc800078210ff */
[----:B------:R-:W-:Y:S01]  /*0680*/  LEA.HI.X R9, R4, R17, R9, 0x2, P1 ;  /* 0x0000001104097211 */ /* 0x000fe200008f1409 */
[----:B--2---:R-:W-:-:S04]  /*0690*/  IMAD.WIDE.U32 R14, R7, 0x4, R12 ;  /* 0x00000004070e7825 */ /* 0x004fc800078e000c */
[----:B------:R-:W2:Y:S04]  /*06a0*/  LDG.E R4, desc[UR4][R8.64] ;  /* 0x0000000408047981 */ /* 0x000ea8000c1e1900 */
[----:B------:R-:W2:Y:S01]  /*06b0*/  LDG.E R15, desc[UR4][R14.64] ;  /* 0x000000040e0f7981 */ /* 0x000ea2000c1e1900 */
[----:B------:R-:W-:-:S05]  /*06c0*/  IADD3 R18, PT, PT, R7, R3, RZ ;  /* 0x0000000307127210 */ /* 0x000fca0007ffe0ff */
[----:B------:R-:W-:-:S04]  /*06d0*/  IMAD.WIDE.U32 R16, R18, 0x4, R12 ;  /* 0x0000000412107825 */ /* 0x000fc800078e000c */
[----:B--2---:R-:W-:-:S05]  /*06e0*/  FMUL R7, R4, R15 ;  /* 0x0000000f04077220 */ /* 0x004fca0000400000 */
[----:B------:R1:W-:Y:S04]  /*06f0*/  STG.E desc[UR4][R10.64], R7 ;  /* 0x000000070a007986 */ /* 0x0003e8000c101904 */
[----:B------:R-:W2:Y:S04]  /*0700*/  LDG.E R17, desc[UR4][R16.64] ;  /* 0x0000000410117981 */ /* 0x000ea8000c1e1900 */
[----:B------:R-:W2:Y:S01]  /*0710*/  LDG.E R4, desc[UR4][R8.64+0x4] ;  /* 0x0000040408047981 */ /* 0x000ea2000c1e1900 */
[----:B------:R-:W-:-:S05]  /*0720*/  IADD3 R22, PT, PT, R18, R3, RZ ;  /* 0x0000000312167210 */ /* 0x000fca0007ffe0ff */
[----:B------:R-:W-:-:S04]  /*0730*/  IMAD.WIDE.U32 R18, R22, 0x4, R12 ;  /* 0x0000000416127825 */ /* 0x000fc800078e000c */
[----:B--2---:R-:W-:-:S05]  /*0740*/  FMUL R21, R4, R17 ;  /* 0x0000001104157220 */ /* 0x004fca0000400000 */
[----:B------:R2:W-:Y:S04]  /*0750*/  STG.E desc[UR4][R10.64], R21 ;  /* 0x000000150a007986 */ /* 0x0005e8000c101904 */
[----:B------:R-:W3:Y:S04]  /*0760*/  LDG.E R19, desc[UR4][R18.64] ;  /* 0x0000000412137981 */ /* 0x000ee8000c1e1900 */
[----:B------:R-:W3:Y:S01]  /*0770*/  LDG.E R4, desc[UR4][R8.64+0x8] ;  /* 0x0000080408047981 */ /* 0x000ee2000c1e1900 */
[----:B------:R-:W-:-:S04]  /*0780*/  IMAD.IADD R23, R22, 0x1, R3 ;  /* 0x0000000116177824 */ /* 0x000fc800078e0203 */
[----:B------:R-:W-:-:S04]  /*0790*/  IMAD.WIDE.U32 R12, R23, 0x4, R12 ;  /* 0x00000004170c7825 */ /* 0x000fc800078e000c */
[----:B---3--:R-:W-:-:S05]  /*07a0*/  FMUL R15, R4, R19 ;  /* 0x00000013040f7220 */ /* 0x008fca0000400000 */
[----:B------:R2:W-:Y:S04]  /*07b0*/  STG.E desc[UR4][R10.64], R15 ;  /* 0x0000000f0a007986 */ /* 0x0005e8000c101904 */
[----:B------:R-:W1:Y:S04]  /*07c0*/  LDG.E R4, desc[UR4][R8.64+0xc] ;  /* 0x00000c0408047981 */ /* 0x000e68000c1e1900 */
[----:B------:R-:W1:Y:S01]  /*07d0*/  LDG.E R13, desc[UR4][R12.64] ;  /* 0x000000040c0d7981 */ /* 0x000e62000c1e1900 */
[----:B------:R-:W-:Y:S01]  /*07e0*/  IADD3 R6, PT, PT, R6, 0x4, RZ ;  /* 0x0000000406067810 */ /* 0x000fe20007ffe0ff */
[----:B-1----:R-:W-:-:S05]  /*07f0*/  FMUL R7, R4, R13 ;  /* 0x0000000d04077220 */ /* 0x002fca0000400000 */
[----:B------:R2:W-:Y:S02]  /*0800*/  STG.E desc[UR4][R10.64], R7 ;  /* 0x000000070a007986 */ /* 0x0005e4000c101904 */
.L_x_8:
[----:B------:R-:W-:Y:S05]  /*0810*/  @!P0 EXIT ;  /* 0x000000000000894d */ /* 0x000fea0003800000 */
[----:B------:R-:W-:Y:S02]  /*0820*/  ISETP.NE.AND P1, PT, R20, 0x1, PT ;  /* 0x000000011400780c */ /* 0x000fe40003f25270 */
[----:B------:R-:W-:-:S04]  /*0830*/  LOP3.LUT R4, R3, 0x1, RZ, 0xc0, !PT ;  /* 0x0000000103047812 */ /* 0x000fc800078ec0ff */
[----:B------:R-:W-:-:S07]  /*0840*/  ISETP.NE.U32.AND P0, PT, R4, 0x1, PT ;  /* 0x000000010400780c */ /* 0x000fce0003f05070 */
[----:B------:R-:W-:Y:S06]  /*0850*/  @!P1 BRA `(.L_x_9) ;  /* 0x00000000004c9947 */ /* 0x000fec0003800000 */
[----:B------:R-:W1:Y:S01]  /*0860*/  LDC.64 R8, c[0x0][0x380] ;  /* 0x0000e000ff087b82 */ /* 0x000e620000000a00 */
[----:B------:R-:W-:Y:S01]  /*0870*/  IADD3 R4, P1, PT, R5, R6, RZ ;  /* 0x0000000605047210 */ /* 0x000fe20007f3e0ff */
[----:B------:R-:W-:-:S03]  /*0880*/  IMAD R16, R6, R3, R0 ;  /* 0x0000000306107224 */ /* 0x000fc600078e0200 */
[----:B--2---:R-:W-:-:S03]  /*0890*/  IADD3.X R7, PT, PT, RZ, R2, RZ, P1, !PT ;  /* 0x00000002ff077210 */ /* 0x004fc60000ffe4ff */
[----:B------:R-:W2:Y:S01]  /*08a0*/  LDC.64 R12, c[0x0][0x388] ;  /* 0x0000e200ff0c7b82 */ /* 0x000ea20000000a00 */
[----:B-1----:R-:W-:-:S04]  /*08b0*/  LEA R8, P1, R4, R8, 0x2 ;  /* 0x0000000804087211 */ /* 0x002fc800078210ff */
[----:B------:R-:W-:Y:S01]  /*08c0*/  LEA.HI.X R9, R4, R9, R7, 0x2, P1 ;  /* 0x0000000904097211 */ /* 0x000fe200008f1407 */
[----:B--2---:R-:W-:-:S04]  /*08d0*/  IMAD.WIDE.U32 R14, R16, 0x4, R12 ;  /* 0x00000004100e7825 */ /* 0x004fc800078e000c */
[----:B------:R-:W2:Y:S04]  /*08e0*/  LDG.E R4, desc[UR4][R8.64] ;  /* 0x0000000408047981 */ /* 0x000ea8000c1e1900 */
[----:B------:R-:W2:Y:S01]  /*08f0*/  LDG.E R15, desc[UR4][R14.64] ;  /* 0x000000040e0f7981 */ /* 0x000ea2000c1e1900 */
[----:B------:R-:W-:-:S04]  /*0900*/  IMAD.IADD R17, R16, 0x1, R3 ;  /* 0x0000000110117824 */ /* 0x000fc800078e0203 */
[----:B------:R-:W-:-:S04]  /*0910*/  IMAD.WIDE.U32 R12, R17, 0x4, R12 ;  /* 0x00000004110c7825 */ /* 0x000fc800078e000c */
[----:B--2---:R-:W-:-:S05]  /*0920*/  FMUL R7, R4, R15 ;  /* 0x0000000f04077220 */ /* 0x004fca0000400000 */
[----:B------:R1:W-:Y:S04]  /*0930*/  STG.E desc[UR4][R10.64], R7 ;  /* 0x000000070a007986 */ /* 0x0003e8000c101904 */
[----:B------:R-:W2:Y:S04]  /*0940*/  LDG.E R4, desc[UR4][R8.64+0x4] ;  /* 0x0000040408047981 */ /* 0x000ea8000c1e1900 */
[----:B------:R-:W2:Y:S01]  /*0950*/  LDG.E R13, desc[UR4][R12.64] ;  /* 0x000000040c0d7981 */ /* 0x000ea2000c1e1900 */
[----:B------:R-:W-:Y:S01]  /*0960*/  IADD3 R6, PT, PT, R6, 0x2, RZ ;  /* 0x0000000206067810 */ /* 0x000fe20007ffe0ff */
[----:B--2---:R-:W-:-:S05]  /*0970*/  FMUL R17, R4, R13 ;  /* 0x0000000d04117220 */ /* 0x004fca0000400000 */
[----:B------:R1:W-:Y:S02]  /*0980*/  STG.E desc[UR4][R10.64], R17 ;  /* 0x000000110a007986 */ /* 0x0003e4000c101904 */
.L_x_9:
[----:B------:R-:W-:Y:S05]  /*0990*/  @P0 EXIT ;  /* 0x000000000000094d */ /* 0x000fea0003800000 */
[----:B------:R-:W3:Y:S01]  /*09a0*/  LDC.64 R12, c[0x0][0x380] ;  /* 0x0000e000ff0c7b82 */ /* 0x000ee20000000a00 */
[----:B------:R-:W-:Y:S01]  /*09b0*/  IADD3 R5, P0, PT, R5, R6, RZ ;  /* 0x0000000605057210 */ /* 0x000fe20007f1e0ff */
[----:B------:R-:W-:-:S03]  /*09c0*/  IMAD R3, R6, R3, R0 ;  /* 0x0000000306037224 */ /* 0x000fc600078e0200 */
[----:B------:R-:W-:-:S03]  /*09d0*/  IADD3.X R0, PT, PT, RZ, R2, RZ, P0, !PT ;  /* 0x00000002ff007210 */ /* 0x000fc600007fe4ff */
[----:B------:R-:W4:Y:S01]  /*09e0*/  LDC.64 R8, c[0x0][0x388] ;  /* 0x0000e200ff087b82 */ /* 0x000f220000000a00 */
[----:B---3--:R-:W-:-:S04]  /*09f0*/  LEA R4, P0, R5, R12, 0x2 ;  /* 0x0000000c05047211 */ /* 0x008fc800078010ff */
[----:B------:R-:W-:Y:S01]  /*0a00*/  LEA.HI.X R5, R5, R13, R0, 0x2, P0 ;  /* 0x0000000d05057211 */ /* 0x000fe200000f1400 */
[----:B----4-:R-:W-:-:S04]  /*0a10*/  IMAD.WIDE.U32 R2, R3, 0x4, R8 ;  /* 0x0000000403027825 */ /* 0x010fc800078e0008 */
[----:B------:R-:W1:Y:S04]  /*0a20*/  LDG.E R4, desc[UR4][R4.64] ;  /* 0x0000000404047981 */ /* 0x000e68000c1e1900 */
[----:B------:R-:W1:Y:S02]  /*0a30*/  LDG.E R3, desc[UR4][R2.64] ;  /* 0x0000000402037981 */ /* 0x000e64000c1e1900 */
[----:B-12---:R-:W-:-:S05]  /*0a40*/  FMUL R7, R4, R3 ;  /* 0x0000000304077220 */ /* 0x006fca0000400000 */
[----:B------:R-:W-:Y:S01]  /*0a50*/  STG.E desc[UR4][R10.64], R7 ;  /* 0x000000070a007986 */ /* 0x000fe2000c101904 */
[----:B------:R-:W-:Y:S05]  /*0a60*/  EXIT ;  /* 0x000000000000794d */ /* 0x000fea0003800000 */
.L_x_10:
        /* <DEDUP_REMOVED lines=9> */
.L_x_14:


//--------------------- .text._Z13cudaMatrixAddPfS_S_ii --------------------------
	.section	.text._Z13cudaMatrixAddPfS_S_ii,"ax",@progbits
	.align	128
        .global         _Z13cudaMatrixAddPfS_S_ii
        .type           _Z13cudaMatrixAddPfS_S_ii,@function
        .size           _Z13cudaMatrixAddPfS_S_ii,(.L_x_15 - _Z13cudaMatrixAddPfS_S_ii)
        .other          _Z13cudaMatrixAddPfS_S_ii,@"STO_CUDA_ENTRY STV_DEFAULT"
_Z13cudaMatrixAddPfS_S_ii:
.text._Z13cudaMatrixAddPfS_S_ii:
[----:B------:R-:W-:Y:S01]  /*0000*/  LDC R1, c[0x0][0x37c] ;  /* 0x0000df00ff017b82 */ /* 0x000fe20000000800 */
[----:B------:R-:W0:Y:S07]  /*0010*/  S2R R3, SR_TID.X ;  /* 0x0000000000037919 */ /* 0x000e2e0000002100 */
[----:B------:R-:W1:Y:S01]  /*0020*/  S2UR UR4, SR_CTAID.X ;  /* 0x00000000000479c3 */ /* 0x000e620000002500 */
[----:B------:R-:W2:Y:S01]  /*0030*/  LDCU.128 UR8, c[0x0][0x380] ;  /* 0x00007000ff0877ac */ /* 0x000ea20008000c00 */
[----:B------:R-:W3:Y:S06]  /*0040*/  LDCU.64 UR6, c[0x0][0x390] ;  /* 0x00007200ff0677ac */ /* 0x000eec0008000a00 */
[----:B------:R-:W1:Y:S02]  /*0050*/  LDC R0, c[0x0][0x39c] ;  /* 0x0000e700ff007b82 */ /* 0x000e640000000800 */
[----:B-1----:R-:W-:Y:S01]  /*0060*/  IMAD R0, R0, UR4, RZ ;  /* 0x0000000400007c24 */ /* 0x002fe2000f8e02ff */
[----:B------:R-:W1:Y:S04]  /*0070*/  LDCU.64 UR4, c[0x0][0x358] ;  /* 0x00006b00ff0477ac */ /* 0x000e680008000a00 */
[----:B0-----:R-:W-:-:S04]  /*0080*/  IADD3 R3, P0, PT, R0, R3, RZ ;  /* 0x0000000300037210 */ /* 0x001fc80007f1e0ff */
[----:B------:R-:W-:Y:S01]  /*0090*/  LEA.HI.X.SX32 R0, R0, RZ, 0x1, P0 ;  /* 0x000000ff00007211 */ /* 0x000fe200000f0eff */
[----:B------:R-:W-:-:S03]  /*00a0*/  IMAD.SHL.U32 R6, R3, 0x4, RZ ;  /* 0x0000000403067824 */ /* 0x000fc600078e00ff */
[----:B------:R-:W-:Y:S02]  /*00b0*/  SHF.L.U64.HI R0, R3, 0x2, R0 ;  /* 0x0000000203007819 */ /* 0x000fe40000010200 */
[C---:B--2---:R-:W-:Y:S02]  /*00c0*/  IADD3 R4, P1, PT, R6.reuse, UR10, RZ ;  /* 0x0000000a06047c10 */ /* 0x044fe4000ff3e0ff */
[----:B------:R-:W-:Y:S02]  /*00d0*/  IADD3 R2, P0, PT, R6, UR8, RZ ;  /* 0x0000000806027c10 */ /* 0x000fe4000ff1e0ff */
[C---:B------:R-:W-:Y:S02]  /*00e0*/  IADD3.X R5, PT, PT, R0.reuse, UR11, RZ, P1, !PT ;  /* 0x0000000b00057c10 */ /* 0x040fe40008ffe4ff */
[----:B------:R-:W-:-:S04]  /*00f0*/  IADD3.X R3, PT, PT, R0, UR9, RZ, P0, !PT ;  /* 0x0000000900037c10 */ /* 0x000fc800087fe4ff */
[----:B-1----:R-:W2:Y:S04]  /*0100*/  LDG.E R5, desc[UR4][R4.64] ;  /* 0x0000000404057981 */ /* 0x002ea8000c1e1900 */
[----:B------:R-:W2:Y:S01]  /*0110*/  LDG.E R2, desc[UR4][R2.64] ;  /* 0x0000000402027981 */ /* 0x000ea2000c1e1900 */
[----:B---3--:R-:W-:-:S04]  /*0120*/  IADD3 R6, P0, PT, R6, UR6, RZ ;  /* 0x0000000606067c10 */ /* 0x008fc8000ff1e0ff */
[----:B------:R-:W-:Y:S01]  /*0130*/  IADD3.X R7, PT, PT, R0, UR7, RZ, P0, !PT ;  /* 0x0000000700077c10 */ /* 0x000fe200087fe4ff */
[----:B--2---:R-:W-:-:S05]  /*0140*/  FADD R9, R2, R5 ;  /* 0x0000000502097221 */ /* 0x004fca0000000000 */
[----:B------:R-:W-:Y:S01]  /*0150*/  STG.E desc[UR4][R6.64], R9 ;  /* 0x0000000906007986 */ /* 0x000fe2000c101904 */
[----:B------:R-:W-:Y:S05]  /*0160*/  EXIT ;  /* 0x000000000000794d */ /* 0x000fea0003800000 */
.L_x_11:
        /* <DEDUP_REMOVED lines=9> */
.L_x_15:


//--------------------- .nv.shared.reserved.0     --------------------------
	.section	.nv.shared.reserved.0,"aw",@nobits
	.weak		__nv_reservedSMEM_offset_0_alias
	.size		__nv_reservedSMEM_offset_0_alias, 0, 64
	.other		__nv_reservedSMEM_offset_0_alias,@"STO_CUDA_RESERVED_SHARED STV_DEFAULT"
__nv_reservedSMEM_offset_0_alias:
	.zero		0
	.zero		64


//--------------------- .nv.constant0._Z16cudaHadamardProdPfS_S_i --------------------------
	.section	.nv.constant0._Z16cudaHadamardProdPfS_S_i,"a",@progbits
	.sectionflags	@""
	.align	4
.nv.constant0._Z16cudaHadamardProdPfS_S_i:
	.zero		924


//--------------------- .nv.constant0._Z15cudaMatrixMult2PfS_S_i --------------------------
	.section	.nv.constant0._Z15cudaMatrixMult2PfS_S_i,"a",@progbits
	.sectionflags	@""
	.align	4
.nv.constant0._Z15cudaMatrixMult2PfS_S_i:
	.zero		924


//--------------------- .nv.constant0._Z14cudaMatrixMultPfS_S_i --------------------------
	.section	.nv.constant0._Z14cudaMatrixMultPfS_S_i,"a",@progbits
	.sectionflags	@""
	.align	4
.nv.constant0._Z14cudaMatrixMultPfS_S_i:
	.zero		924


//--------------------- .nv.constant0._Z13cudaMatrixAddPfS_S_ii --------------------------
	.section	.nv.constant0._Z13cudaMatrixAddPfS_S_ii,"a",@progbits
	.sectionflags	@""
	.align	4
.nv.constant0._Z13cudaMatrixAddPfS_S_ii:
	.zero		928


//--------------------- SYMBOLS --------------------------

	.type		.nv.reservedSmem.offset0,@object
	.size		.nv.reservedSmem.offset0,0x4
